	.target	sm_90a

	.elftype	@"ET_EXEC"


//--------------------- .note.nv.tkinfo           --------------------------
	.section	.note.nv.tkinfo,"",@"SHT_NOTE"
	.sectionflags	@"SHF_NOTE_NV_TKINFO"
	.tkinfo
        /*0018*/ 	.word	0x00000002
        /*0030*/ 	.string	""
        /*0030*/ 	.string	"ptxas"
        /*0030*/ 	.string	"Cuda compilation tools, release 13.0, V13.0.88"
        /*0030*/ 	.string	"Build cuda_13.0.r13.0/compiler.36424714_0"
        /*0030*/ 	.string	"-arch sm_90a -m 64 "



//--------------------- .note.nv.cuinfo           --------------------------
	.section	.note.nv.cuinfo,"",@"SHT_NOTE"
	.sectionflags	@"SHF_NOTE_NV_CUINFO"
        /*0018*/ 	.short	0x0002
        /*001a*/ 	.short	0x005a
        /*001c*/ 	.short	0x0082
	.zero		2


//--------------------- .nv.info                  --------------------------
	.section	.nv.info,"",@"SHT_CUDA_INFO"
	.align	4


	//----- nvinfo : EIATTR_REGCOUNT
	.align		4
        /*0000*/ 	.byte	0x04, 0x2f
        /*0002*/ 	.short	(.L_15 - .L_14)
	.align		4
.L_14:
        /*0004*/ 	.word	index@(_ZN7cutlass13device_kernelINS_4gemm6kernel13GemmUniversalIN4cute5tupleIJiiiiEEENS1_10collective13CollectiveMmaINS1_34MainloopSm90TmaGmmaWarpSpecializedILi11ENS5_IJNS4_1CILi2EEENSA_ILi1EEESC_EEENS1_35KernelTmaWarpSpecializedCooperativeEEENS5_IJNSA_ILi128EEENSA_ILi192EEENSA_ILi64EEEEEEaNS5_IJlSC_lEEEaSK_NS4_8TiledMMAINS4_8MMA_AtomIJNS4_4SM904GMMA27MMA_64x192x32_S32S8S8_SS_TNEEEENS4_6LayoutISD_NS5_IJSC_NSA_ILi0EEESS_EEEEENS5_IJNS4_10UnderscoreESV_SV_EEEEENS4_13SM90_TMA_LOADENS4_14ComposedLayoutINS4_7SwizzleILi2ELi4ELi3EEENS4_18smem_ptr_flag_bitsILi8EEENSR_INS5_IJNSA_ILi8EEESI_EEENS5_IJSI_SC_EEEEEEEvNS4_8identityENS4_23SM90_TMA_LOAD_MULTICASTES18_vS19_EENS_8epilogue10collective6detail29Sm90TmaWarpSpecializedAdapterINS1D_15DefaultEpilogueIaSK_SK_NS1C_6thread17LinearCombinationIaLi1EiiLNS1H_9ScaleType4KindE0ELNS_15FloatRoundStyleE2EaEENS1_15EpilogueDefaultEEEEEvvEEEEvNT_6ParamsE)
        /*0008*/ 	.word	0x000000a8


	//----- nvinfo : EIATTR_FRAME_SIZE
	.align		4
.L_15:
        /*000c*/ 	.byte	0x04, 0x11
        /*000e*/ 	.short	(.L_17 - .L_16)
	.align		4
.L_16:
        /*0010*/ 	.word	index@(_ZN7cutlass13device_kernelINS_4gemm6kernel13GemmUniversalIN4cute5tupleIJiiiiEEENS1_10collective13CollectiveMmaINS1_34MainloopSm90TmaGmmaWarpSpecializedILi11ENS5_IJNS4_1CILi2EEENSA_ILi1EEESC_EEENS1_35KernelTmaWarpSpecializedCooperativeEEENS5_IJNSA_ILi128EEENSA_ILi192EEENSA_ILi64EEEEEEaNS5_IJlSC_lEEEaSK_NS4_8TiledMMAINS4_8MMA_AtomIJNS4_4SM904GMMA27MMA_64x192x32_S32S8S8_SS_TNEEEENS4_6LayoutISD_NS5_IJSC_NSA_ILi0EEESS_EEEEENS5_IJNS4_10UnderscoreESV_SV_EEEEENS4_13SM90_TMA_LOADENS4_14ComposedLayoutINS4_7SwizzleILi2ELi4ELi3EEENS4_18smem_ptr_flag_bitsILi8EEENSR_INS5_IJNSA_ILi8EEESI_EEENS5_IJSI_SC_EEEEEEEvNS4_8identityENS4_23SM90_TMA_LOAD_MULTICASTES18_vS19_EENS_8epilogue10collective6detail29Sm90TmaWarpSpecializedAdapterINS1D_15DefaultEpilogueIaSK_SK_NS1C_6thread17LinearCombinationIaLi1EiiLNS1H_9ScaleType4KindE0ELNS_15FloatRoundStyleE2EaEENS1_15EpilogueDefaultEEEEEvvEEEEvNT_6ParamsE)
        /*0014*/ 	.word	0x00000000


	//----- nvinfo : EIATTR_MIN_STACK_SIZE
	.align		4
.L_17:
        /*0018*/ 	.byte	0x04, 0x12
        /*001a*/ 	.short	(.L_19 - .L_18)
	.align		4
.L_18:
        /*001c*/ 	.word	index@(_ZN7cutlass13device_kernelINS_4gemm6kernel13GemmUniversalIN4cute5tupleIJiiiiEEENS1_10collective13CollectiveMmaINS1_34MainloopSm90TmaGmmaWarpSpecializedILi11ENS5_IJNS4_1CILi2EEENSA_ILi1EEESC_EEENS1_35KernelTmaWarpSpecializedCooperativeEEENS5_IJNSA_ILi128EEENSA_ILi192EEENSA_ILi64EEEEEEaNS5_IJlSC_lEEEaSK_NS4_8TiledMMAINS4_8MMA_AtomIJNS4_4SM904GMMA27MMA_64x192x32_S32S8S8_SS_TNEEEENS4_6LayoutISD_NS5_IJSC_NSA_ILi0EEESS_EEEEENS5_IJNS4_10UnderscoreESV_SV_EEEEENS4_13SM90_TMA_LOADENS4_14ComposedLayoutINS4_7SwizzleILi2ELi4ELi3EEENS4_18smem_ptr_flag_bitsILi8EEENSR_INS5_IJNSA_ILi8EEESI_EEENS5_IJSI_SC_EEEEEEEvNS4_8identityENS4_23SM90_TMA_LOAD_MULTICASTES18_vS19_EENS_8epilogue10collective6detail29Sm90TmaWarpSpecializedAdapterINS1D_15DefaultEpilogueIaSK_SK_NS1C_6thread17LinearCombinationIaLi1EiiLNS1H_9ScaleType4KindE0ELNS_15FloatRoundStyleE2EaEENS1_15EpilogueDefaultEEEEEvvEEEEvNT_6ParamsE)
        /*0020*/ 	.word	0x00000000
.L_19:


//--------------------- .nv.compat                --------------------------
	.section	.nv.compat,"",@"SHT_CUDA_COMPAT_INFO"
	.align	4
        /*0000*/ 	.byte	0x02, 0x09, 0x01, 0x00, 0x02, 0x02, 0x04, 0x00, 0x02, 0x05, 0x05, 0x00, 0x03, 0x07, 0x01, 0x01
        /*0010*/ 	.byte	0x02, 0x03, 0x01, 0x00, 0x02, 0x06, 0x01, 0x00, 0x04, 0x0b, 0x08, 0x00, 0x00, 0x00, 0x00, 0x00
        /*0020*/ 	.byte	0x00, 0x00, 0x00, 0x00


//--------------------- .nv.info._ZN7cutlass13device_kernelINS_4gemm6kernel13GemmUniversalIN4cute5tupleIJiiiiEEENS1_10collective13CollectiveMmaINS1_34MainloopSm90TmaGmmaWarpSpecializedILi11ENS5_IJNS4_1CILi2EEENSA_ILi1EEESC_EEENS1_35KernelTmaWarpSpecializedCooperativeEEENS5_IJNSA_ILi128EEENSA_ILi192EEENSA_ILi64EEEEEEaNS5_IJlSC_lEEEaSK_NS4_8TiledMMAINS4_8MMA_AtomIJNS4_4SM904GMMA27MMA_64x192x32_S32S8S8_SS_TNEEEENS4_6LayoutISD_NS5_IJSC_NSA_ILi0EEESS_EEEEENS5_IJNS4_10UnderscoreESV_SV_EEEEENS4_13SM90_TMA_LOADENS4_14ComposedLayoutINS4_7SwizzleILi2ELi4ELi3EEENS4_18smem_ptr_flag_bitsILi8EEENSR_INS5_IJNSA_ILi8EEESI_EEENS5_IJSI_SC_EEEEEEEvNS4_8identityENS4_23SM90_TMA_LOAD_MULTICASTES18_vS19_EENS_8epilogue10collective6detail29Sm90TmaWarpSpecializedAdapterINS1D_15DefaultEpilogueIaSK_SK_NS1C_6thread17LinearCombinationIaLi1EiiLNS1H_9ScaleType4KindE0ELNS_15FloatRoundStyleE2EaEENS1_15EpilogueDefaultEEEEEvvEEEEvNT_6ParamsE --------------------------
	.section	.nv.info._ZN7cutlass13device_kernelINS_4gemm6kernel13GemmUniversalIN4cute5tupleIJiiiiEEENS1_10collective13CollectiveMmaINS1_34MainloopSm90TmaGmmaWarpSpecializedILi11ENS5_IJNS4_1CILi2EEENSA_ILi1EEESC_EEENS1_35KernelTmaWarpSpecializedCooperativeEEENS5_IJNSA_ILi128EEENSA_ILi192EEENSA_ILi64EEEEEEaNS5_IJlSC_lEEEaSK_NS4_8TiledMMAINS4_8MMA_AtomIJNS4_4SM904GMMA27MMA_64x192x32_S32S8S8_SS_TNEEEENS4_6LayoutISD_NS5_IJSC_NSA_ILi0EEESS_EEEEENS5_IJNS4_10UnderscoreESV_SV_EEEEENS4_13SM90_TMA_LOADENS4_14ComposedLayoutINS4_7SwizzleILi2ELi4ELi3EEENS4_18smem_ptr_flag_bitsILi8EEENSR_INS5_IJNSA_ILi8EEESI_EEENS5_IJSI_SC_EEEEEEEvNS4_8identityENS4_23SM90_TMA_LOAD_MULTICASTES18_vS19_EENS_8epilogue10collective6detail29Sm90TmaWarpSpecializedAdapterINS1D_15DefaultEpilogueIaSK_SK_NS1C_6thread17LinearCombinationIaLi1EiiLNS1H_9ScaleType4KindE0ELNS_15FloatRoundStyleE2EaEENS1_15EpilogueDefaultEEEEEvvEEEEvNT_6ParamsE,"",@"SHT_CUDA_INFO"
	.sectionflags	@""
	.align	4


	//----- nvinfo : EIATTR_CUDA_API_VERSION
	.align		4
        /*0000*/ 	.byte	0x04, 0x37
        /*0002*/ 	.short	(.L_21 - .L_20)
.L_20:
        /*0004*/ 	.word	0x00000082


	//----- nvinfo : EIATTR_KPARAM_INFO
	.align		4
.L_21:
        /*0008*/ 	.byte	0x04, 0x17
        /*000a*/ 	.short	(.L_23 - .L_22)
.L_22:
        /*000c*/ 	.word	0x00000000
        /*0010*/ 	.short	0x0000
        /*0012*/ 	.short	0x0070
        /*0014*/ 	.byte	0x00, 0xf0, 0x01, 0x10


	//----- nvinfo : EIATTR_SPARSE_MMA_MASK
	.align		4
.L_23:
        /*0018*/ 	.byte	0x03, 0x50
        /*001a*/ 	.short	0x0000


	//----- nvinfo : EIATTR_MAXREG_COUNT
	.align		4
        /*001c*/ 	.byte	0x03, 0x1b
        /*001e*/ 	.short	0x00a8


	//----- nvinfo : EIATTR_NUM_BARRIERS
	.align		4
        /*0020*/ 	.byte	0x02, 0x4c
        /*0022*/ 	.byte	0x01
	.zero		1


	//----- nvinfo : EIATTR_EXTERNS
	.align		4
        /*0024*/ 	.byte	0x04, 0x0f
        /*0026*/ 	.short	(.L_25 - .L_24)


	//   ....[0]....
	.align		4
.L_24:
        /*0028*/ 	.word	index@(__assertfail)


	//----- nvinfo : EIATTR_MERCURY_ISA_VERSION
	.align		4
.L_25:
        /*002c*/ 	.byte	0x03, 0x5f
        /*002e*/ 	.short	0x0101


	//----- nvinfo : EIATTR_INT_WARP_WIDE_INSTR_OFFSETS
	.align		4
        /*0030*/ 	.byte	0x04, 0x31
        /*0032*/ 	.short	(.L_27 - .L_26)


	//   ....[0]....
.L_26:
        /*0034*/ 	.word	0x000005a0


	//   ....[1]....
        /*0038*/ 	.word	0x000005d0


	//   ....[2]....
        /*003c*/ 	.word	0x00000790


	//   ....[3]....
        /*0040*/ 	.word	0x00001dd0


	//----- nvinfo : EIATTR_COOP_GROUP_MASK_REGIDS
	.align		4
.L_27:
        /*0044*/ 	.byte	0x04, 0x29
        /*0046*/ 	.short	(.L_29 - .L_28)


	//   ....[0]....
.L_28:
        /*0048*/ 	.word	0xffffffff


	//   ....[1]....
        /*004c*/ 	.word	0xffffffff


	//   ....[2]....
        /*0050*/ 	.word	0xffffffff


	//   ....[3]....
        /*0054*/ 	.word	0xffffffff


	//   ....[4]....
        /*0058*/ 	.word	0xffffffff


	//   ....[5]....
        /*005c*/ 	.word	0xffffffff


	//----- nvinfo : EIATTR_COOP_GROUP_INSTR_OFFSETS
	.align		4
.L_29:
        /*0060*/ 	.byte	0x04, 0x28
        /*0062*/ 	.short	(.L_31 - .L_30)


	//   ....[0]....
.L_30:
        /*0064*/ 	.word	0x00000060


	//   ....[1]....
        /*0068*/ 	.word	0x00000070


	//   ....[2]....
        /*006c*/ 	.word	0x00000130


	//   ....[3]....
        /*0070*/ 	.word	0x000003e0


	//   ....[4]....
        /*0074*/ 	.word	0x00000910


	//   ....[5]....
        /*0078*/ 	.word	0x00001540


	//----- nvinfo : EIATTR_REG_RECONFIG
	.align		4
.L_31:
        /*007c*/ 	.byte	0x01, 0x54
	.zero		2


	//----- nvinfo : EIATTR_SYSCALL_OFFSETS
	.align		4
        /*0080*/ 	.byte	0x04, 0x46
        /*0082*/ 	.short	(.L_33 - .L_32)


	//   ....[0]....
.L_32:
        /*0084*/ 	.word	0x00001730


	//----- nvinfo : EIATTR_MBARRIER_INSTR_OFFSETS
	.align		4
.L_33:
        /*0088*/ 	.byte	0x04, 0x39
        /*008a*/ 	.short	(.L_35 - .L_34)


	//   ....[0]....
.L_34:
        /*008c*/ 	.word	0x00000250
        /*0090*/ 	.word	0x000000ff
        /*0094*/ 	.word	0x00000000
        /*0098*/ 	.short	0x0100
        /*009a*/ 	.byte	0x08
	.zero		1


	//   ....[1]....
        /*009c*/ 	.word	0x00000260
        /*00a0*/ 	.word	0x000000ff
        /*00a4*/ 	.word	0x00000058
        /*00a8*/ 	.short	0x0100
        /*00aa*/ 	.byte	0x08
	.zero		1


	//   ....[2]....
        /*00ac*/ 	.word	0x00000270
        /*00b0*/ 	.word	0x000000ff
        /*00b4*/ 	.word	0x00000008
        /*00b8*/ 	.short	0x0100
        /*00ba*/ 	.byte	0x08
	.zero		1


	//   ....[3]....
        /*00bc*/ 	.word	0x00000280
        /*00c0*/ 	.word	0x000000ff
        /*00c4*/ 	.word	0x00000060
        /*00c8*/ 	.short	0x0100
        /*00ca*/ 	.byte	0x08
	.zero		1


	//   ....[4]....
        /*00cc*/ 	.word	0x00000290
        /*00d0*/ 	.word	0x000000ff
        /*00d4*/ 	.word	0x00000010
        /*00d8*/ 	.short	0x0100
        /*00da*/ 	.byte	0x08
	.zero		1


	//   ....[5]....
        /*00dc*/ 	.word	0x000002a0
        /*00e0*/ 	.word	0x000000ff
        /*00e4*/ 	.word	0x00000068
        /*00e8*/ 	.short	0x0100
        /*00ea*/ 	.byte	0x08
	.zero		1


	//   ....[6]....
        /*00ec*/ 	.word	0x000002b0
        /*00f0*/ 	.word	0x000000ff
        /*00f4*/ 	.word	0x00000018
        /*00f8*/ 	.short	0x0100
        /*00fa*/ 	.byte	0x08
	.zero		1


	//   ....[7]....
        /*00fc*/ 	.word	0x000002c0
        /*0100*/ 	.word	0x000000ff
        /*0104*/ 	.word	0x00000070
        /*0108*/ 	.short	0x0100
        /*010a*/ 	.byte	0x08
	.zero		1


	//   ....[8]....
        /*010c*/ 	.word	0x000002d0
        /*0110*/ 	.word	0x000000ff
        /*0114*/ 	.word	0x00000020
        /*0118*/ 	.short	0x0100
        /*011a*/ 	.byte	0x08
	.zero		1


	//   ....[9]....
        /*011c*/ 	.word	0x000002e0
        /*0120*/ 	.word	0x000000ff
        /*0124*/ 	.word	0x00000078
        /*0128*/ 	.short	0x0100
        /*012a*/ 	.byte	0x08
	.zero		1


	//   ....[10]....
        /*012c*/ 	.word	0x000002f0
        /*0130*/ 	.word	0x000000ff
        /*0134*/ 	.word	0x00000028
        /*0138*/ 	.short	0x0100
        /*013a*/ 	.byte	0x08
	.zero		1


	//   ....[11]....
        /*013c*/ 	.word	0x00000300
        /*0140*/ 	.word	0x000000ff
        /*0144*/ 	.word	0x00000080
        /*0148*/ 	.short	0x0100
        /*014a*/ 	.byte	0x08
	.zero		1


	//   ....[12]....
        /*014c*/ 	.word	0x00000310
        /*0150*/ 	.word	0x000000ff
        /*0154*/ 	.word	0x00000030
        /*0158*/ 	.short	0x0100
        /*015a*/ 	.byte	0x08
	.zero		1


	//   ....[13]....
        /*015c*/ 	.word	0x00000320
        /*0160*/ 	.word	0x000000ff
        /*0164*/ 	.word	0x00000088
        /*0168*/ 	.short	0x0100
        /*016a*/ 	.byte	0x08
	.zero		1


	//   ....[14]....
        /*016c*/ 	.word	0x00000330
        /*0170*/ 	.word	0x000000ff
        /*0174*/ 	.word	0x00000038
        /*0178*/ 	.short	0x0100
        /*017a*/ 	.byte	0x08
	.zero		1


	//   ....[15]....
        /*017c*/ 	.word	0x00000340
        /*0180*/ 	.word	0x000000ff
        /*0184*/ 	.word	0x00000090
        /*0188*/ 	.short	0x0100
        /*018a*/ 	.byte	0x08
	.zero		1


	//   ....[16]....
        /*018c*/ 	.word	0x00000350
        /*0190*/ 	.word	0x000000ff
        /*0194*/ 	.word	0x00000040
        /*0198*/ 	.short	0x0100
        /*019a*/ 	.byte	0x08
	.zero		1


	//   ....[17]....
        /*019c*/ 	.word	0x00000360
        /*01a0*/ 	.word	0x000000ff
        /*01a4*/ 	.word	0x00000098
        /*01a8*/ 	.short	0x0100
        /*01aa*/ 	.byte	0x08
	.zero		1


	//   ....[18]....
        /*01ac*/ 	.word	0x00000370
        /*01b0*/ 	.word	0x000000ff
        /*01b4*/ 	.word	0x00000048
        /*01b8*/ 	.short	0x0100
        /*01ba*/ 	.byte	0x08
	.zero		1


	//   ....[19]....
        /*01bc*/ 	.word	0x00000380
        /*01c0*/ 	.word	0x000000ff
        /*01c4*/ 	.word	0x000000a0
        /*01c8*/ 	.short	0x0100
        /*01ca*/ 	.byte	0x08
	.zero		1


	//   ....[20]....
        /*01cc*/ 	.word	0x00000390
        /*01d0*/ 	.word	0x000000ff
        /*01d4*/ 	.word	0x00000050
        /*01d8*/ 	.short	0x0100
        /*01da*/ 	.byte	0x08
	.zero		1


	//   ....[21]....
        /*01dc*/ 	.word	0x000003a0
        /*01e0*/ 	.word	0x000000ff
        /*01e4*/ 	.word	0x000000a8
        /*01e8*/ 	.short	0x0100
        /*01ea*/ 	.byte	0x08
	.zero		1


	//   ....[22]....
        /*01ec*/ 	.word	0x00000820
        /*01f0*/ 	.word	0x000000ff
        /*01f4*/ 	.word	0x000000c0
        /*01f8*/ 	.short	0x0100
        /*01fa*/ 	.byte	0x06
	.zero		1


	//   ....[23]....
        /*01fc*/ 	.word	0x000008b0
        /*0200*/ 	.word	0x000000ff
        /*0204*/ 	.word	0x000000c8
        /*0208*/ 	.short	0x0100
        /*020a*/ 	.byte	0x06
	.zero		1


	//   ....[24]....
        /*020c*/ 	.word	0x00001800
        /*0210*/ 	.word	0x00000003
        /*0214*/ 	.word	0x00000000
        /*0218*/ 	.short	0x010a
        /*021a*/ 	.byte	0x3f
	.zero		1


	//   ....[25]....
        /*021c*/ 	.word	0x00001860
        /*0220*/ 	.word	0x00000003
        /*0224*/ 	.word	0x00000000
        /*0228*/ 	.short	0x010a
        /*022a*/ 	.byte	0x3f
	.zero		1


	//   ....[26]....
        /*022c*/ 	.word	0x00001ae0
        /*0230*/ 	.word	0x00000005
        /*0234*/ 	.word	0x00000000
        /*0238*/ 	.short	0x010a
        /*023a*/ 	.byte	0x3f
	.zero		1


	//   ....[27]....
        /*023c*/ 	.word	0x00001b20
        /*0240*/ 	.word	0x00000005
        /*0244*/ 	.word	0x00000000
        /*0248*/ 	.short	0x010a
        /*024a*/ 	.byte	0x3f
	.zero		1


	//   ....[28]....
        /*024c*/ 	.word	0x00001c80
        /*0250*/ 	.word	0x00000004
        /*0254*/ 	.word	0x00000000
        /*0258*/ 	.short	0x0101
        /*025a*/ 	.byte	0x3f
	.zero		1


	//   ....[29]....
        /*025c*/ 	.word	0x00001e70
        /*0260*/ 	.word	0x00000000
        /*0264*/ 	.word	0x00000000
        /*0268*/ 	.short	0x0101
        /*026a*/ 	.byte	0x3f
	.zero		1


	//   ....[30]....
        /*026c*/ 	.word	0x00007980
        /*0270*/ 	.word	0x00000017
        /*0274*/ 	.word	0x00000058
        /*0278*/ 	.short	0x010a
        /*027a*/ 	.byte	0x3f
	.zero		1


	//   ....[31]....
        /*027c*/ 	.word	0x00007d00
        /*0280*/ 	.word	0x00000006
        /*0284*/ 	.word	0x000000c8
        /*0288*/ 	.short	0x0101
        /*028a*/ 	.byte	0x3f
	.zero		1


	//   ....[32]....
        /*028c*/ 	.word	0x00008450
        /*0290*/ 	.word	0x00000007
        /*0294*/ 	.word	0x00000000
        /*0298*/ 	.short	0x010a
        /*029a*/ 	.byte	0x3f
	.zero		1


	//   ....[33]....
        /*029c*/ 	.word	0x000084d0
        /*02a0*/ 	.word	0x00000006
        /*02a4*/ 	.word	0x00000000
        /*02a8*/ 	.short	0x010a
        /*02aa*/ 	.byte	0x3f
	.zero		1


	//   ....[34]....
        /*02ac*/ 	.word	0x00008560
        /*02b0*/ 	.word	0x00000007
        /*02b4*/ 	.word	0x00000000
        /*02b8*/ 	.short	0x010a
        /*02ba*/ 	.byte	0x3f
	.zero		1


	//   ....[35]....
        /*02bc*/ 	.word	0x000085f0
        /*02c0*/ 	.word	0x00000006
        /*02c4*/ 	.word	0x00000000
        /*02c8*/ 	.short	0x010a
        /*02ca*/ 	.byte	0x3f
	.zero		1


	//   ....[36]....
        /*02cc*/ 	.word	0x00008680
        /*02d0*/ 	.word	0x00000007
        /*02d4*/ 	.word	0x00000000
        /*02d8*/ 	.short	0x010a
        /*02da*/ 	.byte	0x3f
	.zero		1


	//   ....[37]....
        /*02dc*/ 	.word	0x00008710
        /*02e0*/ 	.word	0x00000006
        /*02e4*/ 	.word	0x00000000
        /*02e8*/ 	.short	0x010a
        /*02ea*/ 	.byte	0x3f
	.zero		1


	//   ....[38]....
        /*02ec*/ 	.word	0x000087a0
        /*02f0*/ 	.word	0x00000007
        /*02f4*/ 	.word	0x00000000
        /*02f8*/ 	.short	0x010a
        /*02fa*/ 	.byte	0x3f
	.zero		1


	//   ....[39]....
        /*02fc*/ 	.word	0x00008830
        /*0300*/ 	.word	0x00000006
        /*0304*/ 	.word	0x00000000
        /*0308*/ 	.short	0x010a
        /*030a*/ 	.byte	0x3f
	.zero		1


	//   ....[40]....
        /*030c*/ 	.word	0x000088c0
        /*0310*/ 	.word	0x00000007
        /*0314*/ 	.word	0x00000000
        /*0318*/ 	.short	0x010a
        /*031a*/ 	.byte	0x3f
	.zero		1


	//   ....[41]....
        /*031c*/ 	.word	0x00008950
        /*0320*/ 	.word	0x00000006
        /*0324*/ 	.word	0x00000000
        /*0328*/ 	.short	0x010a
        /*032a*/ 	.byte	0x3f
	.zero		1


	//   ....[42]....
        /*032c*/ 	.word	0x000089e0
        /*0330*/ 	.word	0x00000005
        /*0334*/ 	.word	0x00000000
        /*0338*/ 	.short	0x010a
        /*033a*/ 	.byte	0x3f
	.zero		1


	//   ....[43]....
        /*033c*/ 	.word	0x00008a40
        /*0340*/ 	.word	0x00000003
        /*0344*/ 	.word	0x00000000
        /*0348*/ 	.short	0x010a
        /*034a*/ 	.byte	0x3f
	.zero		1


	//   ....[44]....
        /*034c*/ 	.word	0x00008a90
        /*0350*/ 	.word	0x00000005
        /*0354*/ 	.word	0x00000000
        /*0358*/ 	.short	0x010a
        /*035a*/ 	.byte	0x3f
	.zero		1


	//   ....[45]....
        /*035c*/ 	.word	0x00008b60
        /*0360*/ 	.word	0x00000017
        /*0364*/ 	.word	0x00000058
        /*0368*/ 	.short	0x010a
        /*036a*/ 	.byte	0x3f
	.zero		1


	//   ....[46]....
        /*036c*/ 	.word	0x00008c30
        /*0370*/ 	.word	0x00000007
        /*0374*/ 	.word	0x00000000
        /*0378*/ 	.short	0x010a
        /*037a*/ 	.byte	0x3f
	.zero		1


	//   ....[47]....
        /*037c*/ 	.word	0x00008c80
        /*0380*/ 	.word	0x00000006
        /*0384*/ 	.word	0x00000000
        /*0388*/ 	.short	0x010a
        /*038a*/ 	.byte	0x3f
	.zero		1


	//   ....[48]....
        /*038c*/ 	.word	0x00008cd0
        /*0390*/ 	.word	0x00000007
        /*0394*/ 	.word	0x00000000
        /*0398*/ 	.short	0x010a
        /*039a*/ 	.byte	0x3f
	.zero		1


	//   ....[49]....
        /*039c*/ 	.word	0x00008d20
        /*03a0*/ 	.word	0x00000006
        /*03a4*/ 	.word	0x00000000
        /*03a8*/ 	.short	0x010a
        /*03aa*/ 	.byte	0x3f
	.zero		1


	//   ....[50]....
        /*03ac*/ 	.word	0x00008d70
        /*03b0*/ 	.word	0x00000007
        /*03b4*/ 	.word	0x00000000
        /*03b8*/ 	.short	0x010a
        /*03ba*/ 	.byte	0x3f
	.zero		1


	//   ....[51]....
        /*03bc*/ 	.word	0x00008dc0
        /*03c0*/ 	.word	0x00000006
        /*03c4*/ 	.word	0x00000000
        /*03c8*/ 	.short	0x010a
        /*03ca*/ 	.byte	0x3f
	.zero		1


	//   ....[52]....
        /*03cc*/ 	.word	0x00008e10
        /*03d0*/ 	.word	0x00000007
        /*03d4*/ 	.word	0x00000000
        /*03d8*/ 	.short	0x010a
        /*03da*/ 	.byte	0x3f
	.zero		1


	//   ....[53]....
        /*03dc*/ 	.word	0x00008e60
        /*03e0*/ 	.word	0x00000006
        /*03e4*/ 	.word	0x00000000
        /*03e8*/ 	.short	0x010a
        /*03ea*/ 	.byte	0x3f
	.zero		1


	//   ....[54]....
        /*03ec*/ 	.word	0x00008eb0
        /*03f0*/ 	.word	0x00000007
        /*03f4*/ 	.word	0x00000000
        /*03f8*/ 	.short	0x010a
        /*03fa*/ 	.byte	0x3f
	.zero		1


	//   ....[55]....
        /*03fc*/ 	.word	0x00008f00
        /*0400*/ 	.word	0x00000006
        /*0404*/ 	.word	0x00000000
        /*0408*/ 	.short	0x010a
        /*040a*/ 	.byte	0x3f
	.zero		1


	//----- nvinfo : EIATTR_NUM_MBARRIERS
	.align		4
.L_35:
        /*040c*/ 	.byte	0x03, 0x38
        /*040e*/ 	.short	0x0018


	//----- nvinfo : EIATTR_EXIT_INSTR_OFFSETS
	.align		4
        /*0410*/ 	.byte	0x04, 0x1c
        /*0412*/ 	.short	(.L_37 - .L_36)


	//   ....[0]....
.L_36:
        /*0414*/ 	.word	0x00000ae0


	//   ....[1]....
        /*0418*/ 	.word	0x00001300


	//   ....[2]....
        /*041c*/ 	.word	0x00007100


	//   ....[3]....
        /*0420*/ 	.word	0x00007660


	//   ....[4]....
        /*0424*/ 	.word	0x00008a30


	//----- nvinfo : EIATTR_MAX_THREADS
	.align		4
.L_37:
        /*0428*/ 	.byte	0x04, 0x05
        /*042a*/ 	.short	(.L_39 - .L_38)
.L_38:
        /*042c*/ 	.word	0x00000180
        /*0430*/ 	.word	0x00000001
        /*0434*/ 	.word	0x00000001


	//----- nvinfo : EIATTR_CRS_STACK_SIZE
	.align		4
.L_39:
        /*0438*/ 	.byte	0x04, 0x1e
        /*043a*/ 	.short	(.L_41 - .L_40)
.L_40:
        /*043c*/ 	.word	0x00000000


	//----- nvinfo : EIATTR_CBANK_PARAM_SIZE
	.align		4
.L_41:
        /*0440*/ 	.byte	0x03, 0x19
        /*0442*/ 	.short	0x0470


	//----- nvinfo : EIATTR_PARAM_CBANK
	.align		4
        /*0444*/ 	.byte	0x04, 0x0a
        /*0446*/ 	.short	(.L_43 - .L_42)
	.align		4
.L_42:
        /*0448*/ 	.word	index@(.nv.constant0._ZN7cutlass13device_kernelINS_4gemm6kernel13GemmUniversalIN4cute5tupleIJiiiiEEENS1_10collective13CollectiveMmaINS1_34MainloopSm90TmaGmmaWarpSpecializedILi11ENS5_IJNS4_1CILi2EEENSA_ILi1EEESC_EEENS1_35KernelTmaWarpSpecializedCooperativeEEENS5_IJNSA_ILi128EEENSA_ILi192EEENSA_ILi64EEEEEEaNS5_IJlSC_lEEEaSK_NS4_8TiledMMAINS4_8MMA_AtomIJNS4_4SM904GMMA27MMA_64x192x32_S32S8S8_SS_TNEEEENS4_6LayoutISD_NS5_IJSC_NSA_ILi0EEESS_EEEEENS5_IJNS4_10UnderscoreESV_SV_EEEEENS4_13SM90_TMA_LOADENS4_14ComposedLayoutINS4_7SwizzleILi2ELi4ELi3EEENS4_18smem_ptr_flag_bitsILi8EEENSR_INS5_IJNSA_ILi8EEESI_EEENS5_IJSI_SC_EEEEEEEvNS4_8identityENS4_23SM90_TMA_LOAD_MULTICASTES18_vS19_EENS_8epilogue10collective6detail29Sm90TmaWarpSpecializedAdapterINS1D_15DefaultEpilogueIaSK_SK_NS1C_6thread17LinearCombinationIaLi1EiiLNS1H_9ScaleType4KindE0ELNS_15FloatRoundStyleE2EaEENS1_15EpilogueDefaultEEEEEvvEEEEvNT_6ParamsE)
        /*044c*/ 	.short	0x0210
        /*044e*/ 	.short	0x0470


	//----- nvinfo : EIATTR_SW_WAR
	.align		4
.L_43:
        /*0450*/ 	.byte	0x04, 0x36
        /*0452*/ 	.short	(.L_45 - .L_44)
.L_44:
        /*0454*/ 	.word	0x00000008
.L_45:


//--------------------- .nv.callgraph             --------------------------
	.section	.nv.callgraph,"",@"SHT_CUDA_CALLGRAPH"
	.align	4
	.sectionentsize	8
	.align		4
        /*0000*/ 	.word	0x00000000
	.align		4
        /*0004*/ 	.word	0xffffffff
	.align		4
        /*0008*/ 	.word	index@(_ZN7cutlass13device_kernelINS_4gemm6kernel13GemmUniversalIN4cute5tupleIJiiiiEEENS1_10collective13CollectiveMmaINS1_34MainloopSm90TmaGmmaWarpSpecializedILi11ENS5_IJNS4_1CILi2EEENSA_ILi1EEESC_EEENS1_35KernelTmaWarpSpecializedCooperativeEEENS5_IJNSA_ILi128EEENSA_ILi192EEENSA_ILi64EEEEEEaNS5_IJlSC_lEEEaSK_NS4_8TiledMMAINS4_8MMA_AtomIJNS4_4SM904GMMA27MMA_64x192x32_S32S8S8_SS_TNEEEENS4_6LayoutISD_NS5_IJSC_NSA_ILi0EEESS_EEEEENS5_IJNS4_10UnderscoreESV_SV_EEEEENS4_13SM90_TMA_LOADENS4_14ComposedLayoutINS4_7SwizzleILi2ELi4ELi3EEENS4_18smem_ptr_flag_bitsILi8EEENSR_INS5_IJNSA_ILi8EEESI_EEENS5_IJSI_SC_EEEEEEEvNS4_8identityENS4_23SM90_TMA_LOAD_MULTICASTES18_vS19_EENS_8epilogue10collective6detail29Sm90TmaWarpSpecializedAdapterINS1D_15DefaultEpilogueIaSK_SK_NS1C_6thread17LinearCombinationIaLi1EiiLNS1H_9ScaleType4KindE0ELNS_15FloatRoundStyleE2EaEENS1_15EpilogueDefaultEEEEEvvEEEEvNT_6ParamsE)
	.align		4
        /*000c*/ 	.word	index@(__assertfail)
	.align		4
        /*0010*/ 	.word	0x00000000
	.align		4
        /*0014*/ 	.word	0xfffffffe
	.align		4
        /*0018*/ 	.word	0x00000000
	.align		4
        /*001c*/ 	.word	0xfffffffd
	.align		4
        /*0020*/ 	.word	0x00000000
	.align		4
        /*0024*/ 	.word	0xfffffffc


//--------------------- .nv.constant4             --------------------------
	.section	.nv.constant4,"a",@progbits
	.align	8
	.align		8
.nv.constant4:
        /*0000*/ 	.dword	__assertfail
	.align		8
        /*0008*/ 	.dword	__unnamed_1
	.align		8
        /*0010*/ 	.dword	_ZN40_INTERNAL_8a6bcc99_4_k_cu_4e8bc760_149124cuda3std3__45__cpo5beginE
	.align		8
        /*0018*/ 	.dword	_ZN40_INTERNAL_8a6bcc99_4_k_cu_4e8bc760_149124cuda3std3__45__cpo3endE
	.align		8
        /*0020*/ 	.dword	_ZN40_INTERNAL_8a6bcc99_4_k_cu_4e8bc760_149124cuda3std3__45__cpo6cbeginE
	.align		8
        /*0028*/ 	.dword	_ZN40_INTERNAL_8a6bcc99_4_k_cu_4e8bc760_149124cuda3std3__45__cpo4cendE
	.align		8
        /*0030*/ 	.dword	_ZN40_INTERNAL_8a6bcc99_4_k_cu_4e8bc760_149124cuda3std3__442_GLOBAL__N__8a6bcc99_4_k_cu_4e8bc760_149126ignoreE
	.align		8
        /*0038*/ 	.dword	_ZN40_INTERNAL_8a6bcc99_4_k_cu_4e8bc760_149124cuda3std3__419piecewise_constructE
	.align		8
        /*0040*/ 	.dword	_ZN40_INTERNAL_8a6bcc99_4_k_cu_4e8bc760_149124cuda3std3__48in_placeE
	.align		8
        /*0048*/ 	.dword	_ZN40_INTERNAL_8a6bcc99_4_k_cu_4e8bc760_149124cuda3std6ranges3__45__cpo4swapE
	.align		8
        /*0050*/ 	.dword	_ZN40_INTERNAL_8a6bcc99_4_k_cu_4e8bc760_149124cuda3std6ranges3__45__cpo9iter_moveE
	.align		8
        /*0058*/ 	.dword	_ZN40_INTERNAL_8a6bcc99_4_k_cu_4e8bc760_149124cute7productE
	.align		8
        /*0060*/ 	.dword	_ZN40_INTERNAL_8a6bcc99_4_k_cu_4e8bc760_149124cute1_E
	.align		8
        /*0068*/ 	.dword	$str$22
	.align		8
        /*0070*/ 	.dword	$str$23


//--------------------- .text._ZN7cutlass13device_kernelINS_4gemm6kernel13GemmUniversalIN4cute5tupleIJiiiiEEENS1_10collective13CollectiveMmaINS1_34MainloopSm90TmaGmmaWarpSpecializedILi11ENS5_IJNS4_1CILi2EEENSA_ILi1EEESC_EEENS1_35KernelTmaWarpSpecializedCooperativeEEENS5_IJNSA_ILi128EEENSA_ILi192EEENSA_ILi64EEEEEEaNS5_IJlSC_lEEEaSK_NS4_8TiledMMAINS4_8MMA_AtomIJNS4_4SM904GMMA27MMA_64x192x32_S32S8S8_SS_TNEEEENS4_6LayoutISD_NS5_IJSC_NSA_ILi0EEESS_EEEEENS5_IJNS4_10UnderscoreESV_SV_EEEEENS4_13SM90_TMA_LOADENS4_14ComposedLayoutINS4_7SwizzleILi2ELi4ELi3EEENS4_18smem_ptr_flag_bitsILi8EEENSR_INS5_IJNSA_ILi8EEESI_EEENS5_IJSI_SC_EEEEEEEvNS4_8identityENS4_23SM90_TMA_LOAD_MULTICASTES18_vS19_EENS_8epilogue10collective6detail29Sm90TmaWarpSpecializedAdapterINS1D_15DefaultEpilogueIaSK_SK_NS1C_6thread17LinearCombinationIaLi1EiiLNS1H_9ScaleType4KindE0ELNS_15FloatRoundStyleE2EaEENS1_15EpilogueDefaultEEEEEvvEEEEvNT_6ParamsE --------------------------
	.section	.text._ZN7cutlass13device_kernelINS_4gemm6kernel13GemmUniversalIN4cute5tupleIJiiiiEEENS1_10collective13CollectiveMmaINS1_34MainloopSm90TmaGmmaWarpSpecializedILi11ENS5_IJNS4_1CILi2EEENSA_ILi1EEESC_EEENS1_35KernelTmaWarpSpecializedCooperativeEEENS5_IJNSA_ILi128EEENSA_ILi192EEENSA_ILi64EEEEEEaNS5_IJlSC_lEEEaSK_NS4_8TiledMMAINS4_8MMA_AtomIJNS4_4SM904GMMA27MMA_64x192x32_S32S8S8_SS_TNEEEENS4_6LayoutISD_NS5_IJSC_NSA_ILi0EEESS_EEEEENS5_IJNS4_10UnderscoreESV_SV_EEEEENS4_13SM90_TMA_LOADENS4_14ComposedLayoutINS4_7SwizzleILi2ELi4ELi3EEENS4_18smem_ptr_flag_bitsILi8EEENSR_INS5_IJNSA_ILi8EEESI_EEENS5_IJSI_SC_EEEEEEEvNS4_8identityENS4_23SM90_TMA_LOAD_MULTICASTES18_vS19_EENS_8epilogue10collective6detail29Sm90TmaWarpSpecializedAdapterINS1D_15DefaultEpilogueIaSK_SK_NS1C_6thread17LinearCombinationIaLi1EiiLNS1H_9ScaleType4KindE0ELNS_15FloatRoundStyleE2EaEENS1_15EpilogueDefaultEEEEEvvEEEEvNT_6ParamsE,"ax",@progbits
	.align	128
.text._ZN7cutlass13device_kernelINS_4gemm6kernel13GemmUniversalIN4cute5tupleIJiiiiEEENS1_10collective13CollectiveMmaINS1_34MainloopSm90TmaGmmaWarpSpecializedILi11ENS5_IJNS4_1CILi2EEENSA_ILi1EEESC_EEENS1_35KernelTmaWarpSpecializedCooperativeEEENS5_IJNSA_ILi128EEENSA_ILi192EEENSA_ILi64EEEEEEaNS5_IJlSC_lEEEaSK_NS4_8TiledMMAINS4_8MMA_AtomIJNS4_4SM904GMMA27MMA_64x192x32_S32S8S8_SS_TNEEEENS4_6LayoutISD_NS5_IJSC_NSA_ILi0EEESS_EEEEENS5_IJNS4_10UnderscoreESV_SV_EEEEENS4_13SM90_TMA_LOADENS4_14ComposedLayoutINS4_7SwizzleILi2ELi4ELi3EEENS4_18smem_ptr_flag_bitsILi8EEENSR_INS5_IJNSA_ILi8EEESI_EEENS5_IJSI_SC_EEEEEEEvNS4_8identityENS4_23SM90_TMA_LOAD_MULTICASTES18_vS19_EENS_8epilogue10collective6detail29Sm90TmaWarpSpecializedAdapterINS1D_15DefaultEpilogueIaSK_SK_NS1C_6thread17LinearCombinationIaLi1EiiLNS1H_9ScaleType4KindE0ELNS_15FloatRoundStyleE2EaEENS1_15EpilogueDefaultEEEEEvvEEEEvNT_6ParamsE:
        .type           _ZN7cutlass13device_kernelINS_4gemm6kernel13GemmUniversalIN4cute5tupleIJiiiiEEENS1_10collective13CollectiveMmaINS1_34MainloopSm90TmaGmmaWarpSpecializedILi11ENS5_IJNS4_1CILi2EEENSA_ILi1EEESC_EEENS1_35KernelTmaWarpSpecializedCooperativeEEENS5_IJNSA_ILi128EEENSA_ILi192EEENSA_ILi64EEEEEEaNS5_IJlSC_lEEEaSK_NS4_8TiledMMAINS4_8MMA_AtomIJNS4_4SM904GMMA27MMA_64x192x32_S32S8S8_SS_TNEEEENS4_6LayoutISD_NS5_IJSC_NSA_ILi0EEESS_EEEEENS5_IJNS4_10UnderscoreESV_SV_EEEEENS4_13SM90_TMA_LOADENS4_14ComposedLayoutINS4_7SwizzleILi2ELi4ELi3EEENS4_18smem_ptr_flag_bitsILi8EEENSR_INS5_IJNSA_ILi8EEESI_EEENS5_IJSI_SC_EEEEEEEvNS4_8identityENS4_23SM90_TMA_LOAD_MULTICASTES18_vS19_EENS_8epilogue10collective6detail29Sm90TmaWarpSpecializedAdapterINS1D_15DefaultEpilogueIaSK_SK_NS1C_6thread17LinearCombinationIaLi1EiiLNS1H_9ScaleType4KindE0ELNS_15FloatRoundStyleE2EaEENS1_15EpilogueDefaultEEEEEvvEEEEvNT_6ParamsE,@function
        .size           _ZN7cutlass13device_kernelINS_4gemm6kernel13GemmUniversalIN4cute5tupleIJiiiiEEENS1_10collective13CollectiveMmaINS1_34MainloopSm90TmaGmmaWarpSpecializedILi11ENS5_IJNS4_1CILi2EEENSA_ILi1EEESC_EEENS1_35KernelTmaWarpSpecializedCooperativeEEENS5_IJNSA_ILi128EEENSA_ILi192EEENSA_ILi64EEEEEEaNS5_IJlSC_lEEEaSK_NS4_8TiledMMAINS4_8MMA_AtomIJNS4_4SM904GMMA27MMA_64x192x32_S32S8S8_SS_TNEEEENS4_6LayoutISD_NS5_IJSC_NSA_ILi0EEESS_EEEEENS5_IJNS4_10UnderscoreESV_SV_EEEEENS4_13SM90_TMA_LOADENS4_14ComposedLayoutINS4_7SwizzleILi2ELi4ELi3EEENS4_18smem_ptr_flag_bitsILi8EEENSR_INS5_IJNSA_ILi8EEESI_EEENS5_IJSI_SC_EEEEEEEvNS4_8identityENS4_23SM90_TMA_LOAD_MULTICASTES18_vS19_EENS_8epilogue10collective6detail29Sm90TmaWarpSpecializedAdapterINS1D_15DefaultEpilogueIaSK_SK_NS1C_6thread17LinearCombinationIaLi1EiiLNS1H_9ScaleType4KindE0ELNS_15FloatRoundStyleE2EaEENS1_15EpilogueDefaultEEEEEvvEEEEvNT_6ParamsE,(.L_x_280 - _ZN7cutlass13device_kernelINS_4gemm6kernel13GemmUniversalIN4cute5tupleIJiiiiEEENS1_10collective13CollectiveMmaINS1_34MainloopSm90TmaGmmaWarpSpecializedILi11ENS5_IJNS4_1CILi2EEENSA_ILi1EEESC_EEENS1_35KernelTmaWarpSpecializedCooperativeEEENS5_IJNSA_ILi128EEENSA_ILi192EEENSA_ILi64EEEEEEaNS5_IJlSC_lEEEaSK_NS4_8TiledMMAINS4_8MMA_AtomIJNS4_4SM904GMMA27MMA_64x192x32_S32S8S8_SS_TNEEEENS4_6LayoutISD_NS5_IJSC_NSA_ILi0EEESS_EEEEENS5_IJNS4_10UnderscoreESV_SV_EEEEENS4_13SM90_TMA_LOADENS4_14ComposedLayoutINS4_7SwizzleILi2ELi4ELi3EEENS4_18smem_ptr_flag_bitsILi8EEENSR_INS5_IJNSA_ILi8EEESI_EEENS5_IJSI_SC_EEEEEEEvNS4_8identityENS4_23SM90_TMA_LOAD_MULTICASTES18_vS19_EENS_8epilogue10collective6detail29Sm90TmaWarpSpecializedAdapterINS1D_15DefaultEpilogueIaSK_SK_NS1C_6thread17LinearCombinationIaLi1EiiLNS1H_9ScaleType4KindE0ELNS_15FloatRoundStyleE2EaEENS1_15EpilogueDefaultEEEEEvvEEEEvNT_6ParamsE)
        .other          _ZN7cutlass13device_kernelINS_4gemm6kernel13GemmUniversalIN4cute5tupleIJiiiiEEENS1_10collective13CollectiveMmaINS1_34MainloopSm90TmaGmmaWarpSpecializedILi11ENS5_IJNS4_1CILi2EEENSA_ILi1EEESC_EEENS1_35KernelTmaWarpSpecializedCooperativeEEENS5_IJNSA_ILi128EEENSA_ILi192EEENSA_ILi64EEEEEEaNS5_IJlSC_lEEEaSK_NS4_8TiledMMAINS4_8MMA_AtomIJNS4_4SM904GMMA27MMA_64x192x32_S32S8S8_SS_TNEEEENS4_6LayoutISD_NS5_IJSC_NSA_ILi0EEESS_EEEEENS5_IJNS4_10UnderscoreESV_SV_EEEEENS4_13SM90_TMA_LOADENS4_14ComposedLayoutINS4_7SwizzleILi2ELi4ELi3EEENS4_18smem_ptr_flag_bitsILi8EEENSR_INS5_IJNSA_ILi8EEESI_EEENS5_IJSI_SC_EEEEEEEvNS4_8identityENS4_23SM90_TMA_LOAD_MULTICASTES18_vS19_EENS_8epilogue10collective6detail29Sm90TmaWarpSpecializedAdapterINS1D_15DefaultEpilogueIaSK_SK_NS1C_6thread17LinearCombinationIaLi1EiiLNS1H_9ScaleType4KindE0ELNS_15FloatRoundStyleE2EaEENS1_15EpilogueDefaultEEEEEvvEEEEvNT_6ParamsE,@"STO_CUDA_ENTRY STV_DEFAULT"
_ZN7cutlass13device_kernelINS_4gemm6kernel13GemmUniversalIN4cute5tupleIJiiiiEEENS1_10collective13CollectiveMmaINS1_34MainloopSm90TmaGmmaWarpSpecializedILi11ENS5_IJNS4_1CILi2EEENSA_ILi1EEESC_EEENS1_35KernelTmaWarpSpecializedCooperativeEEENS5_IJNSA_ILi128EEENSA_ILi192EEENSA_ILi64EEEEEEaNS5_IJlSC_lEEEaSK_NS4_8TiledMMAINS4_8MMA_AtomIJNS4_4SM904GMMA27MMA_64x192x32_S32S8S8_SS_TNEEEENS4_6LayoutISD_NS5_IJSC_NSA_ILi0EEESS_EEEEENS5_IJNS4_10UnderscoreESV_SV_EEEEENS4_13SM90_TMA_LOADENS4_14ComposedLayoutINS4_7SwizzleILi2ELi4ELi3EEENS4_18smem_ptr_flag_bitsILi8EEENSR_INS5_IJNSA_ILi8EEESI_EEENS5_IJSI_SC_EEEEEEEvNS4_8identityENS4_23SM90_TMA_LOAD_MULTICASTES18_vS19_EENS_8epilogue10collective6detail29Sm90TmaWarpSpecializedAdapterINS1D_15DefaultEpilogueIaSK_SK_NS1C_6thread17LinearCombinationIaLi1EiiLNS1H_9ScaleType4KindE0ELNS_15FloatRoundStyleE2EaEENS1_15EpilogueDefaultEEEEEvvEEEEvNT_6ParamsE:
[----:B------:R-:W0:Y:S01]  /*0000*/  LDC R1, c[0x0][0x28] ;  /* 0x00000a00ff017b82 */ /* 0x000e220000000800 */
[----:B------:R-:W1:Y:S01]  /*0010*/  S2R R128, SR_TID.X ;  /* 0x0000000000807919 */ /* 0x000e620000002100 */
[----:B------:R-:W-:Y:S01]  /*0020*/  ELECT P0, URZ, PT ;  /* 0x00000000003f782f */ /* 0x000fe20003800000 */
[----:B------:R-:W-:Y:S01]  /*0030*/  BSSY B0, `(.L_x_0) ;  /* 0x000000f000007945 */ /* 0x000fe20003800000 */
[--C-:B-1----:R-:W-:Y:S02]  /*0040*/  SHF.R.U32.HI R0, RZ, 0x5, R128.reuse ;  /* 0x00000005ff007819 */ /* 0x102fe40000011680 */
[----:B------:R-:W-:-:S03]  /*0050*/  SHF.R.U32.HI R7, RZ, 0x7, R128 ;  /* 0x00000007ff077819 */ /* 0x000fc60000011680 */
[----:B------:R-:W1:Y:S04]  /*0060*/  SHFL.IDX PT, R3, R0, RZ, 0x1f ;  /* 0x00001fff00037589 */ /* 0x000e6800000e0000 */
[----:B------:R2:W3:Y:S01]  /*0070*/  SHFL.IDX PT, R2, R7, RZ, 0x1f ;  /* 0x00001fff07027589 */ /* 0x0004e200000e0000 */
[----:B-1----:R-:W-:-:S13]  /*0080*/  ISETP.NE.OR P0, PT, R3, RZ, !P0 ;  /* 0x000000ff0300720c */ /* 0x002fda0004705670 */
[----:B0-23--:R-:W-:Y:S05]  /*0090*/  @P0 BRA `(.L_x_1) ;  /* 0x0000000000200947 */ /* 0x00dfea0003800000 */
[----:B------:R-:W-:Y:S02]  /*00a0*/  ULDC.64 UR4, c[0x0][0x198] ;  /* 0x0000660000047ab9 */ /* 0x000fe40000000a00 */
[----:B------:R-:W-:Y:S02]  /*00b0*/  UIADD3 UR6, UP0, UR4, 0xf0, URZ ;  /* 0x000000f004067890 */ /* 0x000fe4000ff1e03f */
[----:B------:R-:W-:Y:S02]  /*00c0*/  UIADD3 UR4, UP1, UR4, 0x1f0, URZ ;  /* 0x000001f004047890 */ /* 0x000fe4000ff3e03f */
[----:B------:R-:W-:Y:S02]  /*00d0*/  UIADD3.X UR7, URZ, UR5, URZ, UP0, !UPT ;  /* 0x000000053f077290 */ /* 0x000fe400087fe43f */
[----:B------:R-:W-:-:S07]  /*00e0*/  UIADD3.X UR5, URZ, UR5, URZ, UP1, !UPT ;  /* 0x000000053f057290 */ /* 0x000fce0008ffe43f */
[----:B------:R0:W-:Y:S02]  /*00f0*/  UTMACCTL.PF [UR6] ;  /* 0x00000000060079b9 */ /* 0x0001e40008040000 */
[----:B------:R0:W-:Y:S02]  /*0100*/  UTMACCTL.PF [UR4] ;  /* 0x00000000040079b9 */ /* 0x0001e40008040000 */
[----:B0-----:R-:W-:Y:S01]  /*0110*/  NOP ;  /* 0x0000000000007918 */ /* 0x001fe20000000000 */
.L_x_1:
[----:B------:R-:W-:Y:S05]  /*0120*/  BSYNC B0 ;  /* 0x0000000000007941 */ /* 0x000fea0003800000 */
.L_x_0:
[----:B------:R-:W0:Y:S02]  /*0130*/  SHFL.IDX PT, R5, R0, RZ, 0x1f ;  /* 0x00001fff00057589 */ /* 0x000e2400000e0000 */
[----:B0-----:R-:W-:-:S13]  /*0140*/  ISETP.NE.AND P0, PT, R5, RZ, PT ;  /* 0x000000ff0500720c */ /* 0x001fda0003f05270 */
[----:B------:R-:W-:Y:S05]  /*0150*/  @P0 BRA `(.L_x_2) ;  /* 0x00000000009c0947 */ /* 0x000fea0003800000 */
[----:B------:R-:W-:Y:S01]  /*0160*/  ELECT P0, URZ, PT ;  /* 0x00000000003f782f */ /* 0x000fe20003800000 */
[----:B------:R-:W-:-:S12]  /*0170*/  BSSY B0, `(.L_x_2) ;  /* 0x0000025000007945 */ /* 0x000fd80003800000 */
[----:B------:R-:W-:Y:S05]  /*0180*/  @!P0 BRA `(.L_x_3) ;  /* 0x00000000008c8947 */ /* 0x000fea0003800000 */
[----:B------:R-:W0:Y:S01]  /*0190*/  S2UR UR8, SR_CgaCtaId ;  /* 0x00000000000879c3 */ /* 0x000e220000008800 */
[----:B------:R-:W-:Y:S01]  /*01a0*/  UMOV UR4, 0x400 ;  /* 0x0000040000047882 */ /* 0x000fe20000000000 */
[----:B------:R-:W-:Y:S01]  /*01b0*/  UMOV UR5, 0x1 ;  /* 0x0000000100057882 */ /* 0x000fe20000000000 */
[----:B------:R-:W-:Y:S02]  /*01c0*/  UMOV UR6, 0x4 ;  /* 0x0000000400067882 */ /* 0x000fe40000000000 */
[----:B------:R-:W-:-:S04]  /*01d0*/  UIADD3 UR6, -UR6, 0x100000, URZ ;  /* 0x0010000006067890 */ /* 0x000fc8000fffe13f */
[----:B------:R-:W-:Y:S02]  /*01e0*/  USHF.L.U32 UR7, UR6, 0xb, URZ ;  /* 0x0000000b06077899 */ /* 0x000fe4000800063f */
[----:B------:R-:W-:Y:S02]  /*01f0*/  USHF.L.U32 UR6, UR6, 0x1, URZ ;  /* 0x0000000106067899 */ /* 0x000fe4000800063f */
[----:B0-----:R-:W-:Y:S02]  /*0200*/  ULEA UR8, UR8, UR4, 0x18 ;  /* 0x0000000408087291 */ /* 0x001fe4000f8ec03f */
[----:B------:R-:W-:-:S04]  /*0210*/  UIADD3 UR4, -UR5, 0x100000, URZ ;  /* 0x0010000005047890 */ /* 0x000fc8000fffe13f */
[----:B------:R-:W-:Y:S02]  /*0220*/  USHF.L.U32 UR5, UR4, 0xb, URZ ;  /* 0x0000000b04057899 */ /* 0x000fe4000800063f */
[----:B------:R-:W-:Y:S01]  /*0230*/  USHF.L.U32 UR4, UR4, 0x1, URZ ;  /* 0x0000000104047899 */ /* 0x000fe2000800063f */
[----:B------:R-:W0:Y:S11]  /*0240*/  FENCE.VIEW.ASYNC.S ;  /* 0x00000000000073c6 */ /* 0x000e360000000000 */
[----:B0-----:R0:W1:Y:S01]  /*0250*/  SYNCS.EXCH.64 URZ, [UR8], UR4 ;  /* 0x00000004083f75b2 */ /* 0x0010620008000100 */
[----:B------:R0:W2:Y:S01]  /*0260*/  SYNCS.EXCH.64 URZ, [UR8+0x58], UR6 ;  /* 0x00005806083f75b2 */ /* 0x0000a20008000100 */
[----:B------:R0:W3:Y:S01]  /*0270*/  SYNCS.EXCH.64 URZ, [UR8+0x8], UR4 ;  /* 0x00000804083f75b2 */ /* 0x0000e20008000100 */
[----:B------:R0:W4:Y:S01]  /*0280*/  SYNCS.EXCH.64 URZ, [UR8+0x60], UR6 ;  /* 0x00006006083f75b2 */ /* 0x0001220008000100 */
[----:B------:R0:W0:Y:S01]  /*0290*/  SYNCS.EXCH.64 URZ, [UR8+0x10], UR4 ;  /* 0x00001004083f75b2 */ /* 0x0000220008000100 */
        /* <DEDUP_REMOVED lines=17> */
[----:B------:R-:W-:Y:S01]  /*03b0*/  NOP ;  /* 0x0000000000007918 */ /* 0x000fe20000000000 */
.L_x_3:
[----:B0-----:R-:W-:Y:S05]  /*03c0*/  BSYNC B0 ;  /* 0x0000000000007941 */ /* 0x001fea0003800000 */
.L_x_2:
[----:B------:R-:W-:Y:S01]  /*03d0*/  SHF.R.S32.HI R9, RZ, 0x1f, R128 ;  /* 0x0000001fff097819 */ /* 0x000fe20000011480 */
[----:B------:R-:W0:Y:S01]  /*03e0*/  SHFL.IDX PT, R0, R0, RZ, 0x1f ;  /* 0x00001fff00007589 */ /* 0x000e2200000e0000 */
[----:B------:R-:W5:Y:S01]  /*03f0*/  S2UR UR8, SR_CTAID.X ;  /* 0x00000000000879c3 */ /* 0x000f620000002500 */
[----:B------:R-:W-:Y:S02]  /*0400*/  ELECT P0, URZ, PT ;  /* 0x00000000003f782f */ /* 0x000fe40003800000 */
[----:B------:R-:W-:Y:S01]  /*0410*/  LEA.HI R9, R9, R128, RZ, 0x7 ;  /* 0x0000008009097211 */ /* 0x000fe200078f38ff */
[----:B------:R-:W1:Y:S01]  /*0420*/  S2R R4, SR_CTAID.Y ;  /* 0x0000000000047919 */ /* 0x000e620000002600 */
[----:B------:R-:W-:Y:S01]  /*0430*/  SHF.R.S32.HI R6, RZ, 0x1f, R5 ;  /* 0x0000001fff067819 */ /* 0x000fe20000011405 */
[----:B------:R-:W-:Y:S01]  /*0440*/  ULDC UR4, c[0x0][0x150] ;  /* 0x0000540000047ab9 */ /* 0x000fe20000000800 */
[----:B------:R-:W-:Y:S01]  /*0450*/  LOP3.LUT R9, R9, 0xffffff80, RZ, 0xc0, !PT ;  /* 0xffffff8009097812 */ /* 0x000fe200078ec0ff */
[----:B------:R-:W-:Y:S01]  /*0460*/  NOP ;  /* 0x0000000000007918 */ /* 0x000fe20000000000 */
[----:B------:R-:W-:Y:S01]  /*0470*/  LEA.HI R6, R6, R5, RZ, 0x2 ;  /* 0x0000000506067211 */ /* 0x000fe200078f10ff */
[----:B------:R-:W2:Y:S01]  /*0480*/  LDC R11, c[0x0][0x144] ;  /* 0x00005100ff0b7b82 */ /* 0x000ea20000000800 */
[----:B------:R-:W-:Y:S01]  /*0490*/  NOP ;  /* 0x0000000000007918 */ /* 0x000fe20000000000 */
[----:B------:R-:W-:Y:S01]  /*04a0*/  IMAD.IADD R8, R128, 0x1, -R9 ;  /* 0x0000000180087824 */ /* 0x000fe200078e0a09 */
[----:B------:R-:W-:Y:S01]  /*04b0*/  LOP3.LUT R6, R6, 0x3ffffffc, RZ, 0xc0, !PT ;  /* 0x3ffffffc06067812 */ /* 0x000fe200078ec0ff */
[----:B------:R-:W-:Y:S01]  /*04c0*/  IMAD.MOV.U32 R22, RZ, RZ, 0x1 ;  /* 0x00000001ff167424 */ /* 0x000fe200078e00ff */
[----:B------:R-:W-:-:S02]  /*04d0*/  ISETP.NE.AND P3, PT, R2, RZ, PT ;  /* 0x000000ff0200720c */ /* 0x000fc40003f65270 */
[----:B------:R-:W-:Y:S01]  /*04e0*/  SHF.R.S32.HI R9, RZ, 0x1f, R8 ;  /* 0x0000001fff097819 */ /* 0x000fe20000011408 */
[----:B------:R-:W-:Y:S01]  /*04f0*/  IMAD.IADD R6, R5, 0x1, -R6 ;  /* 0x0000000105067824 */ /* 0x000fe200078e0a06 */
[----:B------:R-:W3:Y:S02]  /*0500*/  LDC R13, c[0x0][0x140] ;  /* 0x00005000ff0d7b82 */ /* 0x000ee40000000800 */
[----:B------:R-:W-:Y:S02]  /*0510*/  LEA.HI R9, R9, R8, RZ, 0x3 ;  /* 0x0000000809097211 */ /* 0x000fe400078f18ff */
[----:B0-----:R-:W-:Y:S02]  /*0520*/  ISETP.NE.OR P0, PT, R0, RZ, !P0 ;  /* 0x000000ff0000720c */ /* 0x001fe40004705670 */
[----:B------:R-:W-:Y:S02]  /*0530*/  SHF.R.S32.HI R0, RZ, 0x3, R9 ;  /* 0x00000003ff007819 */ /* 0x000fe40000011409 */
[----:B-----5:R-:W-:-:S02]  /*0540*/  I2FP.F32.U32 R10, UR8 ;  /* 0x00000008000a7c45 */ /* 0x020fc40008201000 */
[----:B------:R-:W-:-:S03]  /*0550*/  SHF.R.S32.HI R9, RZ, 0x1f, R9 ;  /* 0x0000001fff097819 */ /* 0x000fc60000011409 */
[----:B------:R-:W-:Y:S01]  /*0560*/  FMUL R10, R10, UR4 ;  /* 0x000000040a0a7c20 */ /* 0x000fe20008400000 */
[----:B------:R-:W-:Y:S01]  /*0570*/  LEA.HI R9, R9, R0, RZ, 0x2 ;  /* 0x0000000009097211 */ /* 0x000fe200078f10ff */
[----:B------:R-:W-:Y:S01]  /*0580*/  ULDC UR4, c[0x0][0x154] ;  /* 0x0000550000047ab9 */ /* 0x000fe20000000800 */
[----:B-1----:R-:W-:Y:S01]  /*0590*/  I2FP.F32.U32 R12, R4 ;  /* 0x00000004000c7245 */ /* 0x002fe20000201000 */
[----:B------:R-:W-:Y:S01]  /*05a0*/  VOTEU.ALL UP0, P0 ;  /* 0x00000000003f7886 */ /* 0x000fe20000000000 */
[----:B------:R-:W-:Y:S01]  /*05b0*/  LOP3.LUT R9, R9, 0xfffffffc, RZ, 0xc0, !PT ;  /* 0xfffffffc09097812 */ /* 0x000fe200078ec0ff */
[----:B------:R-:W0:Y:S01]  /*05c0*/  F2I.U32.TRUNC.NTZ R10, R10 ;  /* 0x0000000a000a7305 */ /* 0x000e22000020f000 */
[----:B------:R-:W-:Y:S01]  /*05d0*/  VOTEU.ALL UP1, P0 ;  /* 0x00000000003f7886 */ /* 0x000fe20000020000 */
[----:B------:R-:W-:Y:S01]  /*05e0*/  FMUL R12, R12, UR4 ;  /* 0x000000040c0c7c20 */ /* 0x000fe20008400000 */
[----:B------:R-:W1:Y:S01]  /*05f0*/  @!UP0 S2UR UR7, SR_CgaCtaId ;  /* 0x00000000000789c3 */ /* 0x000e620000008800 */
[----:B------:R-:W-:Y:S01]  /*0600*/  IMAD.IADD R9, R0, 0x1, -R9 ;  /* 0x0000000100097824 */ /* 0x000fe200078e0a09 */
[----:B------:R-:W-:Y:S01]  /*0610*/  SHF.R.S32.HI R0, RZ, 0x1f, R3 ;  /* 0x0000001fff007819 */ /* 0x000fe20000011403 */
[----:B------:R-:W-:Y:S01]  /*0620*/  UMOV UR4, 0x20 ;  /* 0x0000002000047882 */ /* 0x000fe20000000000 */
[----:B------:R-:W-:Y:S01]  /*0630*/  @!UP0 UMOV UR6, 0x400 ;  /* 0x0000040000068882 */ /* 0x000fe20000000000 */
[----:B------:R-:W-:Y:S01]  /*0640*/  IMAD R19, R6, 0x4, R9 ;  /* 0x0000000406137824 */ /* 0x000fe200078e0209 */
[----:B------:R-:W5:Y:S01]  /*0650*/  F2I.U32.TRUNC.NTZ R12, R12 ;  /* 0x0000000c000c7305 */ /* 0x000f62000020f000 */
[----:B------:R-:W-:Y:S01]  /*0660*/  LEA.HI R0, R0, R3, RZ, 0x2 ;  /* 0x0000000300007211 */ /* 0x000fe200078f10ff */
[----:B------:R-:W4:Y:S01]  /*0670*/  LDC R9, c[0x0][0x148] ;  /* 0x00005200ff097b82 */ /* 0x000f220000000800 */
[----:B------:R-:W-:-:S04]  /*0680*/  @!UP0 UIADD3 UR4, -UR4, 0x100000, URZ ;  /* 0x0010000004048890 */ /* 0x000fc8000fffe13f */
[----:B------:R-:W-:Y:S02]  /*0690*/  @!UP0 USHF.L.U32 UR5, UR4, 0xb, URZ ;  /* 0x0000000b04058899 */ /* 0x000fe4000800063f */
[----:B------:R-:W-:Y:S01]  /*06a0*/  @!UP0 USHF.L.U32 UR4, UR4, 0x1, URZ ;  /* 0x0000000104048899 */ /* 0x000fe2000800063f */
[----:B------:R-:W-:Y:S01]  /*06b0*/  LEA.HI R6, R19, R19, RZ, 0x1 ;  /* 0x0000001313067211 */ /* 0x000fe200078f08ff */
[----:B0-----:R-:W-:Y:S01]  /*06c0*/  IMAD.MOV R14, RZ, RZ, -R10 ;  /* 0x000000ffff0e7224 */ /* 0x001fe200078e0a0a */
[----:B------:R-:W-:Y:S02]  /*06d0*/  LOP3.LUT R0, R0, 0xfffffffc, RZ, 0xc0, !PT ;  /* 0xfffffffc00007812 */ /* 0x000fe400078ec0ff */
[----:B------:R-:W-:Y:S01]  /*06e0*/  LOP3.LUT R10, R6, 0xfffffffe, RZ, 0xc0, !PT ;  /* 0xfffffffe060a7812 */ /* 0x000fe200078ec0ff */
[----:B--2---:R-:W-:Y:S01]  /*06f0*/  IMAD R6, R11, R14, UR8 ;  /* 0x000000080b067e24 */ /* 0x004fe2000f8e020e */
[----:B---3--:R-:W-:Y:S01]  /*0700*/  ISETP.EQ.U32.AND P2, PT, R13, 0x1, PT ;  /* 0x000000010d00780c */ /* 0x008fe20003f42070 */
[----:B------:R-:W-:-:S02]  /*0710*/  IMAD.IADD R3, R3, 0x1, -R0 ;  /* 0x0000000103037824 */ /* 0x000fc400078e0a00 */
[C---:B------:R-:W-:Y:S02]  /*0720*/  IMAD.IADD R11, R19.reuse, 0x1, -R10 ;  /* 0x00000001130b7824 */ /* 0x040fe400078e0a0a */
[----:B------:R-:W-:Y:S01]  /*0730*/  IMAD.SHL.U32 R10, R19, 0x4, RZ ;  /* 0x00000004130a7824 */ /* 0x000fe200078e00ff */
[----:B------:R-:W-:Y:S01]  /*0740*/  ISETP.NE.AND P1, PT, R3, 0x3, PT ;  /* 0x000000030300780c */ /* 0x000fe20003f25270 */
[----:B-----5:R-:W-:Y:S01]  /*0750*/  IMAD.MOV R24, RZ, RZ, -R12 ;  /* 0x000000ffff187224 */ /* 0x020fe200078e0a0c */
[----:B------:R-:W-:Y:S01]  /*0760*/  ISETP.NE.AND P4, PT, R11, R6, PT ;  /* 0x000000060b00720c */ /* 0x000fe20003f85270 */
[----:B-1----:R-:W-:Y:S01]  /*0770*/  @!UP0 ULEA UR6, UR7, UR6, 0x18 ;  /* 0x0000000607068291 */ /* 0x002fe2000f8ec03f */
[----:B------:R-:W-:Y:S01]  /*0780*/  LOP3.LUT R19, R19, 0xc, R10, 0x78, !PT ;  /* 0x0000000c13137812 */ /* 0x000fe200078e780a */
[----:B------:R-:W-:Y:S01]  /*0790*/  VOTEU.ALL UP0, P0 ;  /* 0x00000000003f7886 */ /* 0x000fe20000000000 */
[----:B------:R-:W-:Y:S01]  /*07a0*/  LOP3.LUT P0, RZ, R8, 0x7, RZ, 0xc0, !PT ;  /* 0x0000000708ff7812 */ /* 0x000fe2000780c0ff */
[----:B------:R-:W-:Y:S01]  /*07b0*/  VIADD R8, R2, 0xffffffff ;  /* 0xffffffff02087836 */ /* 0x000fe20000000000 */
[----:B------:R-:W-:Y:S01]  /*07c0*/  ISETP.EQ.OR P1, PT, R3, RZ, !P1 ;  /* 0x000000ff0300720c */ /* 0x000fe20004f22670 */
[----:B----4-:R-:W-:Y:S01]  /*07d0*/  IMAD R11, R9, R24, R4 ;  /* 0x00000018090b7224 */ /* 0x010fe200078e0204 */
[----:B------:R-:W-:-:S02]  /*07e0*/  ISETP.LT.U32.AND P0, PT, R19, 0x2, !P0 ;  /* 0x000000021300780c */ /* 0x000fc40004701070 */
[----:B------:R-:W-:Y:S02]  /*07f0*/  ISETP.EQ.AND P1, PT, R2, RZ, P1 ;  /* 0x000000ff0200720c */ /* 0x000fe40000f22270 */
[----:B------:R-:W-:Y:S01]  /*0800*/  ISETP.GE.U32.AND P6, PT, R8, 0x2, PT ;  /* 0x000000020800780c */ /* 0x000fe20003fc6070 */
[----:B------:R-:W0:Y:S02]  /*0810*/  FENCE.VIEW.ASYNC.S ;  /* 0x00000000000073c6 */ /* 0x000e240000000000 */
[----:B0-----:R0:W1:Y:S01]  /*0820*/  @!UP0 SYNCS.EXCH.64 URZ, [UR6+0xc0], UR4 ;  /* 0x0000c004063f85b2 */ /* 0x0010620008000100 */
[----:B------:R-:W-:Y:S02]  /*0830*/  @P4 LEA.HI R0, R19, R19, RZ, 0x1 ;  /* 0x0000001313004211 */ /* 0x000fe400078f08ff */
[----:B------:R-:W-:Y:S02]  /*0840*/  SEL R18, RZ, 0x1, !P1 ;  /* 0x00000001ff127807 */ /* 0x000fe40004800000 */
[----:B------:R-:W-:-:S02]  /*0850*/  @P4 SHF.R.S32.HI R0, RZ, 0x1, R0 ;  /* 0x00000001ff004819 */ /* 0x000fc40000011400 */
[----:B------:R-:W-:Y:S02]  /*0860*/  SEL R18, R18, 0x2, P6 ;  /* 0x0000000212127807 */ /* 0x000fe40003000000 */
[----:B------:R-:W-:Y:S02]  /*0870*/  @P4 ISETP.NE.AND P5, PT, R0, R11, PT ;  /* 0x0000000b0000420c */ /* 0x000fe40003fa5270 */
[----:B------:R-:W-:Y:S02]  /*0880*/  SEL R11, RZ, 0x1, !P0 ;  /* 0x00000001ff0b7807 */ /* 0x000fe40004000000 */
[----:B------:R-:W-:Y:S02]  /*0890*/  @P4 SEL R22, RZ, 0x1, P5 ;  /* 0x00000001ff164807 */ /* 0x000fe40002800000 */
[----:B------:R-:W-:Y:S01]  /*08a0*/  LOP3.LUT R0, R128, 0x7f, RZ, 0xc0, !PT ;  /* 0x0000007f80007812 */ /* 0x000fe200078ec0ff */
[----:B------:R0:W2:Y:S01]  /*08b0*/  @!UP1 SYNCS.EXCH.64 URZ, [UR6+0xc8], UR4 ;  /* 0x0000c804063f95b2 */ /* 0x0000a20008000100 */
[----:B------:R-:W-:Y:S01]  /*08c0*/  LOP3.LUT R22, R22, R11, RZ, 0xc0, !PT ;  /* 0x0000000b16167212 */ /* 0x000fe200078ec0ff */
[----:B------:R-:W-:Y:S01]  /*08d0*/  NOP ;  /* 0x0000000000007918 */ /* 0x000fe20000000000 */
[----:B------:R-:W-:Y:S05]  /*08e0*/  @!P2 BRA `(.L_x_4) ;  /* 0x000000000008a947 */ /* 0x000fea0003800000 */
[----:B-12---:R-:W-:Y:S01]  /*08f0*/  UCGABAR_ARV ;  /* 0x00000000000079c7 */ /* 0x006fe20008000000 */
[----:B------:R-:W-:Y:S05]  /*0900*/  BRA `(.L_x_5) ;  /* 0x0000000000047947 */ /* 0x000fea0003800000 */
.L_x_4:
[----:B-12---:R-:W-:Y:S01]  /*0910*/  NOP ;  /* 0x0000000000007918 */ /* 0x006fe20000000000 */
.L_x_5:
[----:B------:R-:W1:Y:S01]  /*0920*/  LDC R2, c[0x0][0x65c] ;  /* 0x00019700ff027b82 */ /* 0x000e620000000800 */
[----:B------:R-:W-:Y:S02]  /*0930*/  IMAD.U32 R10, RZ, RZ, UR8 ;  /* 0x00000008ff0a7e24 */ /* 0x000fe4000f8e00ff */
[----:B------:R-:W-:Y:S01]  /*0940*/  IMAD.MOV.U32 R11, RZ, RZ, RZ ;  /* 0x000000ffff0b7224 */ /* 0x000fe200078e00ff */
[----:B-1----:R-:W-:-:S04]  /*0950*/  ISETP.NE.AND P1, PT, R2, 0x1, PT ;  /* 0x000000010200780c */ /* 0x002fc80003f25270 */
[----:B------:R-:W-:-:S09]  /*0960*/  P2R R5, PR, RZ, 0x2 ;  /* 0x00000002ff057803 */ /* 0x000fd20000000000 */
[----:B------:R-:W1:Y:S01]  /*0970*/  @P1 LDC R17, c[0x0][0x10] ;  /* 0x00000400ff111b82 */ /* 0x000e620000000800 */
[----:B------:R-:W-:Y:S02]  /*0980*/  @P1 IMAD.MOV.U32 R5, RZ, RZ, RZ ;  /* 0x000000ffff051224 */ /* 0x000fe400078e00ff */
[----:B------:R-:W-:-:S05]  /*0990*/  @P1 IMAD.MOV.U32 R15, RZ, RZ, RZ ;  /* 0x000000ffff0f1224 */ /* 0x000fca00078e00ff */
[----:B------:R-:W2:Y:S01]  /*09a0*/  @!P1 LDC R13, c[0x0][0xc] ;  /* 0x00000300ff0d9b82 */ /* 0x000ea20000000800 */
[----:B0-----:R-:W-:Y:S01]  /*09b0*/  ULDC UR4, c[0x0][0xc] ;  /* 0x0000030000047ab9 */ /* 0x001fe20000000800 */
[----:B------:R-:W-:Y:S01]  /*09c0*/  ULDC UR5, c[0x0][0x10] ;  /* 0x0000040000057ab9 */ /* 0x000fe20000000800 */
[----:B------:R-:W-:Y:S01]  /*09d0*/  ULDC UR6, c[0x0][0x14] ;  /* 0x0000050000067ab9 */ /* 0x000fe20000000800 */
[----:B------:R-:W-:-:S04]  /*09e0*/  UIMAD.WIDE.U32 UR4, UR4, UR5, URZ ;  /* 0x00000005040472a5 */ /* 0x000fc8000f8e003f */
[----:B------:R-:W-:Y:S02]  /*09f0*/  UIMAD.WIDE.U32 UR36, UR4, UR6, URZ ;  /* 0x00000006042472a5 */ /* 0x000fe4000f8e003f */
[----:B------:R-:W-:-:S04]  /*0a00*/  UIMAD UR42, UR5, UR6, URZ ;  /* 0x00000006052a72a4 */ /* 0x000fc8000f8e023f */
[----:B------:R-:W-:Y:S01]  /*0a10*/  UIADD3 UR42, UR37, UR42, URZ ;  /* 0x0000002a252a7290 */ /* 0x000fe2000fffe03f */
[----:B-1----:R-:W-:-:S04]  /*0a20*/  @P1 IMAD.WIDE.U32 R16, R17, UR8, R4 ;  /* 0x0000000811101c25 */ /* 0x002fc8000f8e0004 */
[----:B------:R-:W-:Y:S02]  /*0a30*/  @P1 IMAD.IADD R17, R17, 0x1, R15 ;  /* 0x0000000111111824 */ /* 0x000fe400078e020f */
[----:B--2---:R-:W-:-:S04]  /*0a40*/  @!P1 IMAD.WIDE.U32 R10, R4, R13, R10 ;  /* 0x0000000d040a9225 */ /* 0x004fc800078e000a */
[----:B------:R-:W-:Y:S02]  /*0a50*/  @!P1 IMAD.MOV.U32 R16, RZ, RZ, R10 ;  /* 0x000000ffff109224 */ /* 0x000fe400078e000a */
[----:B------:R-:W-:Y:S01]  /*0a60*/  @!P1 IMAD.MOV.U32 R17, RZ, RZ, R11 ;  /* 0x000000ffff119224 */ /* 0x000fe200078e000b */
[----:B------:R-:W-:Y:S06]  /*0a70*/  @!P2 BRA `(.L_x_6) ;  /* 0x00000000000ca947 */ /* 0x000fec0003800000 */
[----:B------:R-:W-:Y:S01]  /*0a80*/  UCGABAR_WAIT ;  /* 0x0000000000007dc7 */ /* 0x000fe20008000000 */
[----:B------:R-:W-:Y:S01]  /*0a90*/  CCTL.IVALL ;  /* 0x00000000ff00798f */ /* 0x000fe20002000000 */
[----:B------:R-:W-:Y:S05]  /*0aa0*/  BRA `(.L_x_7) ;  /* 0x0000000000047947 */ /* 0x000fea0003800000 */
.L_x_6:
[----:B------:R-:W-:Y:S06]  /*0ab0*/  BAR.SYNC.DEFER_BLOCKING 0x0 ;  /* 0x0000000000007b1d */ /* 0x000fec0000010000 */
.L_x_7:
[----:B------:R-:W-:Y:S05]  /*0ac0*/  @!P3 BRA `(.L_x_8) ;  /* 0x000000640090b947 */ /* 0x000fea0003800000 */
[----:B------:R-:W-:-:S13]  /*0ad0*/  ISETP.GT.U32.AND P0, PT, R8, 0x1, PT ;  /* 0x000000010800780c */ /* 0x000fda0003f04070 */
[----:B------:R-:W-:Y:S05]  /*0ae0*/  @P0 EXIT ;  /* 0x000000000000094d */ /* 0x000fea0003800000 */
[----:B------:R-:W-:Y:S01]  /*0af0*/  ULDC.64 UR4, c[0x0][0x650] ;  /* 0x0001940000047ab9 */ /* 0x000fe20000000a00 */
[----:B------:R-:W-:Y:S01]  /*0b00*/  PRMT R3, RZ, 0x7610, R3 ;  /* 0x00007610ff037816 */ /* 0x000fe20000000003 */
[----:B------:R-:W-:Y:S01]  /*0b10*/  IMAD.MOV.U32 R123, RZ, RZ, -0x1 ;  /* 0xffffffffff7b7424 */ /* 0x000fe200078e00ff */
[----:B------:R-:W-:Y:S01]  /*0b20*/  ISETP.GE.U32.AND P0, PT, R16, UR4, PT ;  /* 0x0000000410007c0c */ /* 0x000fe2000bf06070 */
[----:B------:R-:W-:Y:S02]  /*0b30*/  IMAD.MOV.U32 R122, RZ, RZ, -0x1 ;  /* 0xffffffffff7a7424 */ /* 0x000fe400078e00ff */
[----:B------:R-:W-:Y:S01]  /*0b40*/  IMAD.MOV.U32 R23, RZ, RZ, -0x1 ;  /* 0xffffffffff177424 */ /* 0x000fe200078e00ff */
[----:B------:R-:W-:-:S13]  /*0b50*/  ISETP.GE.U32.AND.EX P0, PT, R17, UR5, PT, P0 ;  /* 0x0000000511007c0c */ /* 0x000fda000bf06100 */
[----:B------:R-:W-:Y:S05]  /*0b60*/  @P0 BRA `(.L_x_9) ;  /* 0x00000004002c0947 */ /* 0x000fea0003800000 */
[----:B------:R-:W0:Y:S01]  /*0b70*/  LDC.64 R26, c[0x0][0x628] ;  /* 0x00018a00ff1a7b82 */ /* 0x000e220000000a00 */
[----:B------:R-:W-:Y:S02]  /*0b80*/  IMAD.MOV.U32 R10, RZ, RZ, R16 ;  /* 0x000000ffff0a7224 */ /* 0x000fe400078e0010 */
[----:B------:R-:W-:-:S05]  /*0b90*/  IMAD.MOV.U32 R11, RZ, RZ, R17 ;  /* 0x000000ffff0b7224 */ /* 0x000fca00078e0011 */
[----:B------:R-:W1:Y:S08]  /*0ba0*/  LDC R8, c[0x0][0x630] ;  /* 0x00018c00ff087b82 */ /* 0x000e700000000800 */
[----:B------:R-:W2:Y:S01]  /*0bb0*/  LDC.64 R28, c[0x0][0x620] ;  /* 0x00018800ff1c7b82 */ /* 0x000ea20000000a00 */
[----:B0-----:R-:W-:-:S04]  /*0bc0*/  ISETP.NE.U32.AND P0, PT, R26, RZ, PT ;  /* 0x000000ff1a00720c */ /* 0x001fc80003f05070 */
[----:B------:R-:W-:-:S13]  /*0bd0*/  ISETP.NE.AND.EX P0, PT, R27, RZ, PT, P0 ;  /* 0x000000ff1b00720c */ /* 0x000fda0003f05300 */
[----:B-12---:R-:W-:Y:S05]  /*0be0*/  @!P0 BRA `(.L_x_10) ;  /* 0x0000000000288947 */ /* 0x006fea0003800000 */
[----:B------:R-:W0:Y:S02]  /*0bf0*/  LDC R3, c[0x0][0x634] ;  /* 0x00018d00ff037b82 */ /* 0x000e240000000800 */
[----:B0-----:R-:W-:-:S05]  /*0c00*/  IADD3 R3, P0, R16, R3, RZ ;  /* 0x0000000310037210 */ /* 0x001fca0007f1e0ff */
[----:B------:R-:W-:-:S04]  /*0c10*/  IMAD.X R21, RZ, RZ, R17, P0 ;  /* 0x000000ffff157224 */ /* 0x000fc800000e0611 */
[----:B------:R-:W-:-:S04]  /*0c20*/  IMAD.WIDE.U32 R10, R21, R26, RZ ;  /* 0x0000001a150a7225 */ /* 0x000fc800078e00ff */
[----:B------:R-:W-:-:S04]  /*0c30*/  IMAD.WIDE.U32 R12, P0, R3, R27, R10 ;  /* 0x0000001b030c7225 */ /* 0x000fc8000780000a */
[----:B------:R-:W-:-:S04]  /*0c40*/  IMAD.WIDE.U32 R10, R3, R26, RZ ;  /* 0x0000001a030a7225 */ /* 0x000fc800078e00ff */
[----:B------:R-:W-:Y:S01]  /*0c50*/  IMAD.X R15, RZ, RZ, RZ, P0 ;  /* 0x000000ffff0f7224 */ /* 0x000fe200000e06ff */
[----:B------:R-:W-:Y:S01]  /*0c60*/  IADD3 RZ, P0, R11, R12, RZ ;  /* 0x0000000c0bff7210 */ /* 0x000fe20007f1e0ff */
[----:B------:R-:W-:-:S04]  /*0c70*/  IMAD.MOV.U32 R14, RZ, RZ, R13 ;  /* 0x000000ffff0e7224 */ /* 0x000fc800078e000d */
[----:B------:R-:W-:-:S08]  /*0c80*/  IMAD.WIDE.U32.X R10, R21, R27, R14, P0 ;  /* 0x0000001b150a7225 */ /* 0x000fd000000e040e */
.L_x_10:
[----:B------:R-:W0:Y:S01]  /*0c90*/  LDC.64 R32, c[0x0][0x640] ;  /* 0x00019000ff207b82 */ /* 0x000e220000000a00 */
[--C-:B------:R-:W-:Y:S01]  /*0ca0*/  SHF.R.U64 R27, R10, R8, R11.reuse ;  /* 0x000000080a1b7219 */ /* 0x100fe2000000120b */
[----:B------:R-:W-:Y:S01]  /*0cb0*/  IMAD R31, R9, R24, R4 ;  /* 0x00000018091f7224 */ /* 0x000fe200078e0204 */
[----:B------:R-:W-:Y:S01]  /*0cc0*/  SHF.R.U32.HI R3, RZ, R8, R11 ;  /* 0x00000008ff037219 */ /* 0x000fe2000001160b */
[----:B------:R-:W-:Y:S01]  /*0cd0*/  IMAD.MOV.U32 R23, RZ, RZ, 0x1 ;  /* 0x00000001ff177424 */ /* 0x000fe200078e00ff */
[----:B------:R-:W-:-:S03]  /*0ce0*/  IADD3 R5, P0, RZ, -R27, RZ ;  /* 0x8000001bff057210 */ /* 0x000fc60007f1e0ff */
[----:B------:R-:W1:Y:S02]  /*0cf0*/  LDC R12, c[0x0][0x618] ;  /* 0x00018600ff0c7b82 */ /* 0x000e640000000800 */
[----:B------:R-:W-:Y:S02]  /*0d00*/  IMAD.X R3, RZ, RZ, ~R3, P0 ;  /* 0x000000ffff037224 */ /* 0x000fe400000e0e03 */
[----:B------:R-:W-:-:S04]  /*0d10*/  IMAD.WIDE.U32 R10, R5, R28, R16 ;  /* 0x0000001c050a7225 */ /* 0x000fc800078e0010 */
[----:B------:R-:W2:Y:S01]  /*0d20*/  LDC R20, c[0x0][0x608] ;  /* 0x00018200ff147b82 */ /* 0x000ea20000000800 */
[----:B------:R-:W-:Y:S02]  /*0d30*/  IMAD R8, R3, R28, RZ ;  /* 0x0000001c03087224 */ /* 0x000fe400078e02ff */
[----:B------:R-:W-:Y:S02]  /*0d40*/  IMAD.MOV.U32 R3, RZ, RZ, -0x1 ;  /* 0xffffffffff037424 */ /* 0x000fe400078e00ff */
[----:B------:R-:W-:-:S03]  /*0d50*/  IMAD R5, R5, R29, R8 ;  /* 0x0000001d05057224 */ /* 0x000fc600078e0208 */
[----:B------:R-:W3:Y:S01]  /*0d60*/  LDC R30, c[0x0][0x658] ;  /* 0x00019600ff1e7b82 */ /* 0x000ee20000000800 */
[----:B------:R-:W-:Y:S01]  /*0d70*/  IMAD.IADD R5, R11, 0x1, R5 ;  /* 0x000000010b057824 */ /* 0x000fe200078e0205 */
[----:B0-----:R-:W-:-:S04]  /*0d80*/  ISETP.NE.U32.AND P0, PT, R32, RZ, PT ;  /* 0x000000ff2000720c */ /* 0x001fc80003f05070 */
[----:B------:R-:W-:Y:S02]  /*0d90*/  ISETP.NE.AND.EX P0, PT, R33, RZ, PT, P0 ;  /* 0x000000ff2100720c */ /* 0x000fe40003f05300 */
[----:B------:R-:W0:Y:S01]  /*0da0*/  LDC R26, c[0x0][0x600] ;  /* 0x00018000ff1a7b82 */ /* 0x000e220000000800 */
[-CC-:B-1----:R-:W-:Y:S02]  /*0db0*/  SHF.R.U64 R14, R10, R12.reuse, R5.reuse ;  /* 0x0000000c0a0e7219 */ /* 0x182fe40000001205 */
[----:B------:R-:W-:-:S05]  /*0dc0*/  SHF.R.U32.HI R5, RZ, R12, R5 ;  /* 0x0000000cff057219 */ /* 0x000fca0000011605 */
[----:B------:R-:W1:Y:S01]  /*0dd0*/  LDC R15, c[0x0][0x648] ;  /* 0x00019200ff0f7b82 */ /* 0x000e620000000800 */
[-CC-:B--2---:R-:W-:Y:S02]  /*0de0*/  SHF.R.U64 R29, R14, R20.reuse, R5.reuse ;  /* 0x000000140e1d7219 */ /* 0x184fe40000001205 */
[----:B------:R-:W-:-:S05]  /*0df0*/  SHF.R.U32.HI R5, RZ, R20, R5 ;  /* 0x00000014ff057219 */ /* 0x000fca0000011605 */
[----:B------:R-:W2:Y:S01]  /*0e00*/  LDC R21, c[0x0][0x638] ;  /* 0x00018e00ff157b82 */ /* 0x000ea20000000800 */
[-CC-:B---3--:R-:W-:Y:S02]  /*0e10*/  SHF.R.U64 R20, R29, R30.reuse, R5.reuse ;  /* 0x0000001e1d147219 */ /* 0x188fe40000001205 */
[-C--:B------:R-:W-:Y:S02]  /*0e20*/  SHF.L.U32 R3, R3, R30.reuse, RZ ;  /* 0x0000001e03037219 */ /* 0x080fe400000006ff */
[----:B------:R-:W-:Y:S01]  /*0e30*/  SHF.R.U32.HI R5, RZ, R30, R5 ;  /* 0x0000001eff057219 */ /* 0x000fe20000011605 */
[----:B------:R-:W-:Y:S01]  /*0e40*/  IMAD.MOV.U32 R4, RZ, RZ, R20 ;  /* 0x000000ffff047224 */ /* 0x000fe200078e0014 */
[----:B------:R-:W-:Y:S01]  /*0e50*/  LOP3.LUT R12, RZ, R3, RZ, 0x33, !PT ;  /* 0x00000003ff0c7212 */ /* 0x000fe200078e33ff */
[----:B------:R-:W3:Y:S01]  /*0e60*/  LDC R25, c[0x0][0x610] ;  /* 0x00018400ff197b82 */ /* 0x000ee20000000800 */
[----:B------:R-:W-:Y:S05]  /*0e70*/  @!P0 BRA `(.L_x_11) ;  /* 0x0000000000288947 */ /* 0x000fea0003800000 */
[----:B------:R-:W4:Y:S02]  /*0e80*/  LDC R3, c[0x0][0x64c] ;  /* 0x00019300ff037b82 */ /* 0x000f240000000800 */
[----:B----4-:R-:W-:-:S05]  /*0e90*/  IADD3 R3, P0, R20, R3, RZ ;  /* 0x0000000314037210 */ /* 0x010fca0007f1e0ff */
        /* <DEDUP_REMOVED lines=8> */
.L_x_11:
[----:B-1----:R-:W-:Y:S01]  /*0f20*/  SHF.R.U64 R4, R4, R15, R5 ;  /* 0x0000000f04047219 */ /* 0x002fe20000001205 */
[----:B0-----:R-:W-:Y:S01]  /*0f30*/  VIADD R5, R26, 0xffffffff ;  /* 0xffffffff1a057836 */ /* 0x001fe20000000000 */
[----:B------:R-:W-:Y:S01]  /*0f40*/  SHF.L.U32 R3, R23, R30, RZ ;  /* 0x0000001e17037219 */ /* 0x000fe200000006ff */
[----:B------:R-:W-:Y:S01]  /*0f50*/  IMAD.MOV.U32 R23, RZ, RZ, R27 ;  /* 0x000000ffff177224 */ /* 0x000fe200078e001b */
[----:B------:R-:W-:Y:S01]  /*0f60*/  LOP3.LUT R12, R29, R12, RZ, 0xc0, !PT ;  /* 0x0000000c1d0c7212 */ /* 0x000fe200078ec0ff */
[----:B------:R-:W-:Y:S01]  /*0f70*/  IMAD.MOV R8, RZ, RZ, -R4 ;  /* 0x000000ffff087224 */ /* 0x000fe200078e0a04 */
[----:B------:R-:W-:Y:S02]  /*0f80*/  SEL R6, R6, R31, !P1 ;  /* 0x0000001f06067207 */ /* 0x000fe40004800000 */
[----:B------:R-:W-:Y:S01]  /*0f90*/  LOP3.LUT R5, R14, R5, RZ, 0xc0, !PT ;  /* 0x000000050e057212 */ /* 0x000fe200078ec0ff */
[----:B------:R-:W-:Y:S02]  /*0fa0*/  IMAD R9, R3, R4, R12 ;  /* 0x0000000403097224 */ /* 0x000fe400078e020c */
[----:B--2---:R-:W-:-:S02]  /*0fb0*/  IMAD R3, R8, R21, R20 ;  /* 0x0000001508037224 */ /* 0x004fc400078e0214 */
[----:B---3--:R-:W-:Y:S02]  /*0fc0*/  IMAD R6, R9, R25, R6 ;  /* 0x0000001909067224 */ /* 0x008fe400078e0206 */
[----:B------:R-:W-:Y:S02]  /*0fd0*/  IMAD R123, R3, R26, R5 ;  /* 0x0000001a037b7224 */ /* 0x000fe400078e0205 */
[----:B------:R-:W-:-:S03]  /*0fe0*/  IMAD.MOV.U32 R4, RZ, RZ, 0x1 ;  /* 0x00000001ff047424 */ /* 0x000fc600078e00ff */
[----:B------:R-:W-:Y:S02]  /*0ff0*/  SEL R122, R123, R6, !P1 ;  /* 0x000000067b7a7207 */ /* 0x000fe40004800000 */
[----:B------:R-:W-:Y:S02]  /*1000*/  PRMT R3, R4, 0x7610, R3 ;  /* 0x0000761004037816 */ /* 0x000fe40000000003 */
[----:B------:R-:W-:-:S07]  /*1010*/  SEL R123, R6, R123, !P1 ;  /* 0x0000007b067b7207 */ /* 0x000fce0004800000 */
.L_x_9:
[----:B------:R-:W-:-:S08]  /*1020*/  NOP ;  /* 0x0000000000007918 */ /* 0x000fd00000000000 */
[----:B------:R-:W0:Y:S02]  /*1030*/  USETMAXREG.TRY_ALLOC.CTAPOOL UP0, 0xe8 ;  /* 0x000000e8000079c8 */ /* 0x000e240008000600 */
[----:B0-----:R-:W-:-:S13]  /*1040*/  PLOP3.LUT P0, PT, PT, PT, UP0, 0x80, 0x0 ;  /* 0x000000000000781c */ /* 0x001fda0003f0f008 */
[----:B------:R-:W-:Y:S05]  /*1050*/  @!P0 BRA `(.L_x_9) ;  /* 0xfffffffc00f08947 */ /* 0x000fea000383ffff */
[----:B------:R-:W-:Y:S01]  /*1060*/  ULDC.64 UR4, c[0x0][0x598] ;  /* 0x0001660000047ab9 */ /* 0x000fe20000000a00 */
[----:B------:R-:W-:Y:S01]  /*1070*/  ULDC.64 UR38, c[0x0][0x208] ;  /* 0x0000820000267ab9 */ /* 0x000fe20000000a00 */
[----:B------:R-:W-:-:S04]  /*1080*/  ISETP.NE.U32.AND P0, PT, RZ, UR4, PT ;  /* 0x00000004ff007c0c */ /* 0x000fc8000bf05070 */
[----:B------:R-:W-:-:S13]  /*1090*/  ISETP.NE.AND.EX P0, PT, RZ, UR5, PT, P0 ;  /* 0x00000005ff007c0c */ /* 0x000fda000bf05300 */
[----:B------:R-:W-:Y:S05]  /*10a0*/  @!P0 BRA `(.L_x_12) ;  /* 0x00000000001c8947 */ /* 0x000fea0003800000 */
[----:B------:R-:W0:Y:S02]  /*10b0*/  LDC.64 R4, c[0x0][0x598] ;  /* 0x00016600ff047b82 */ /* 0x000e240000000a00 */
[----:B0-----:R-:W2:Y:S02]  /*10c0*/  LDG.E.64 R4, desc[UR38][R4.64] ;  /* 0x0000002604047981 */ /* 0x001ea4000c1e1b00 */
[----:B--2---:R-:W-:-:S04]  /*10d0*/  ISETP.NE.U32.AND P0, PT, R4, RZ, PT ;  /* 0x000000ff0400720c */ /* 0x004fc80003f05070 */
[----:B------:R-:W-:-:S13]  /*10e0*/  ISETP.NE.AND.EX P0, PT, R5, RZ, PT, P0 ;  /* 0x000000ff0500720c */ /* 0x000fda0003f05300 */
[----:B------:R-:W-:Y:S05]  /*10f0*/  @!P0 BRA `(.L_x_12) ;  /* 0x0000000000088947 */ /* 0x000fea0003800000 */
[----:B------:R0:W5:Y:S01]  /*1100*/  LD.E R124, desc[UR38][R4.64] ;  /* 0x00000026047c7980 */ /* 0x000162000c101900 */
[----:B------:R-:W-:Y:S05]  /*1110*/  BRA `(.L_x_13) ;  /* 0x0000000000247947 */ /* 0x000fea0003800000 */
.L_x_12:
[----:B------:R-:W-:Y:S02]  /*1120*/  ULDC.64 UR4, c[0x0][0x588] ;  /* 0x0001620000047ab9 */ /* 0x000fe40000000a00 */
[----:B------:R-:W-:-:S04]  /*1130*/  ISETP.NE.U32.AND P0, PT, RZ, UR4, PT ;  /* 0x00000004ff007c0c */ /* 0x000fc8000bf05070 */
[----:B------:R-:W-:-:S13]  /*1140*/  ISETP.NE.AND.EX P0, PT, RZ, UR5, PT, P0 ;  /* 0x00000005ff007c0c */ /* 0x000fda000bf05300 */
[----:B------:R-:W-:Y:S05]  /*1150*/  @!P0 BRA `(.L_x_14) ;  /* 0x00000000000c8947 */ /* 0x000fea0003800000 */
[----:B------:R-:W0:Y:S02]  /*1160*/  LDC.64 R124, c[0x0][0x588] ;  /* 0x00016200ff7c7b82 */ /* 0x000e240000000a00 */
[----:B0-----:R1:W5:Y:S01]  /*1170*/  LDG.E R124, desc[UR38][R124.64] ;  /* 0x000000267c7c7981 */ /* 0x001362000c1e1900 */
[----:B------:R-:W-:Y:S05]  /*1180*/  BRA `(.L_x_13) ;  /* 0x0000000000087947 */ /* 0x000fea0003800000 */
.L_x_14:
[----:B------:R-:W-:Y:S02]  /*1190*/  ULDC UR4, c[0x0][0x580] ;  /* 0x0001600000047ab9 */ /* 0x000fe40000000800 */
[----:B------:R-:W-:-:S07]  /*11a0*/  IMAD.U32 R124, RZ, RZ, UR4 ;  /* 0x00000004ff7c7e24 */ /* 0x000fce000f8e00ff */
.L_x_13:
[----:B------:R-:W-:Y:S02]  /*11b0*/  ULDC.64 UR4, c[0x0][0x5a0] ;  /* 0x0001680000047ab9 */ /* 0x000fe40000000a00 */
[----:B------:R-:W-:-:S04]  /*11c0*/  ISETP.NE.U32.AND P0, PT, RZ, UR4, PT ;  /* 0x00000004ff007c0c */ /* 0x000fc8000bf05070 */
[----:B------:R-:W-:-:S13]  /*11d0*/  ISETP.NE.AND.EX P0, PT, RZ, UR5, PT, P0 ;  /* 0x00000005ff007c0c */ /* 0x000fda000bf05300 */
[----:B------:R-:W-:Y:S05]  /*11e0*/  @!P0 BRA `(.L_x_15) ;  /* 0x00000000001c8947 */ /* 0x000fea0003800000 */
[----:B0-----:R-:W0:Y:S02]  /*11f0*/  LDC.64 R4, c[0x0][0x5a0] ;  /* 0x00016800ff047b82 */ /* 0x001e240000000a00 */
[----:B0-----:R-:W2:Y:S02]  /*1200*/  LDG.E.64 R4, desc[UR38][R4.64] ;  /* 0x0000002604047981 */ /* 0x001ea4000c1e1b00 */
[----:B--2---:R-:W-:-:S04]  /*1210*/  ISETP.NE.U32.AND P0, PT, R4, RZ, PT ;  /* 0x000000ff0400720c */ /* 0x004fc80003f05070 */
[----:B------:R-:W-:-:S13]  /*1220*/  ISETP.NE.AND.EX P0, PT, R5, RZ, PT, P0 ;  /* 0x000000ff0500720c */ /* 0x000fda0003f05300 */
[----:B------:R-:W-:Y:S05]  /*1230*/  @!P0 BRA `(.L_x_15) ;  /* 0x0000000000088947 */ /* 0x000fea0003800000 */
[----:B-1----:R0:W5:Y:S01]  /*1240*/  LD.E R125, desc[UR38][R4.64] ;  /* 0x00000026047d7980 */ /* 0x002162000c101900 */
[----:B------:R-:W-:Y:S05]  /*1250*/  BRA `(.L_x_16) ;  /* 0x0000000000247947 */ /* 0x000fea0003800000 */
.L_x_15:
[----:B------:R-:W-:Y:S02]  /*1260*/  ULDC.64 UR4, c[0x0][0x590] ;  /* 0x0001640000047ab9 */ /* 0x000fe40000000a00 */
[----:B------:R-:W-:-:S04]  /*1270*/  ISETP.NE.U32.AND P0, PT, RZ, UR4, PT ;  /* 0x00000004ff007c0c */ /* 0x000fc8000bf05070 */
[----:B------:R-:W-:-:S13]  /*1280*/  ISETP.NE.AND.EX P0, PT, RZ, UR5, PT, P0 ;  /* 0x00000005ff007c0c */ /* 0x000fda000bf05300 */
[----:B------:R-:W-:Y:S05]  /*1290*/  @!P0 BRA `(.L_x_17) ;  /* 0x00000000000c8947 */ /* 0x000fea0003800000 */
[----:B0-----:R-:W1:Y:S02]  /*12a0*/  LDC.64 R4, c[0x0][0x590] ;  /* 0x00016400ff047b82 */ /* 0x001e640000000a00 */
[----:B-1----:R1:W5:Y:S01]  /*12b0*/  LDG.E R125, desc[UR38][R4.64] ;  /* 0x00000026047d7981 */ /* 0x002362000c1e1900 */
[----:B------:R-:W-:Y:S05]  /*12c0*/  BRA `(.L_x_16) ;  /* 0x0000000000087947 */ /* 0x000fea0003800000 */
.L_x_17:
[----:B------:R-:W-:Y:S02]  /*12d0*/  ULDC UR4, c[0x0][0x584] ;  /* 0x0001610000047ab9 */ /* 0x000fe40000000800 */
[----:B-1----:R-:W-:-:S07]  /*12e0*/  IMAD.U32 R125, RZ, RZ, UR4 ;  /* 0x00000004ff7d7e24 */ /* 0x002fce000f8e00ff */
.L_x_16:
[----:B------:R-:W-:-:S13]  /*12f0*/  LOP3.LUT P0, RZ, R3, 0xff, RZ, 0xc0, !PT ;  /* 0x000000ff03ff7812 */ /* 0x000fda000780c0ff */
[----:B------:R-:W-:Y:S05]  /*1300*/  @!P0 EXIT ;  /* 0x000000000000894d */ /* 0x000fea0003800000 */
[----:B------:R-:W2:Y:S01]  /*1310*/  LDC R127, c[0x0][0x658] ;  /* 0x00019600ff7f7b82 */ /* 0x000ea20000000800 */
[----:B------:R-:W-:Y:S01]  /*1320*/  LOP3.LUT R7, R7, 0x1, RZ, 0xc0, !PT ;  /* 0x0000000107077812 */ /* 0x000fe200078ec0ff */
[----:B------:R-:W-:Y:S01]  /*1330*/  ULDC.64 UR6, c[0x0][0x288] ;  /* 0x0000a20000067ab9 */ /* 0x000fe20000000a00 */
[----:B------:R-:W-:Y:S01]  /*1340*/  SHF.R.U32.HI R3, RZ, 0x2, R128 ;  /* 0x00000002ff037819 */ /* 0x000fe20000011680 */
[----:B------:R-:W-:Y:S01]  /*1350*/  UIADD3 UR4, UR7, 0x3f, URZ ;  /* 0x0000003f07047890 */ /* 0x000fe2000fffe03f */
[----:B------:R-:W-:Y:S01]  /*1360*/  SHF.R.U32.HI R0, RZ, 0x1, R0 ;  /* 0x00000001ff007819 */ /* 0x000fe20000011600 */
[----:B------:R-:W-:Y:S01]  /*1370*/  IMAD.SHL.U32 R120, R7, 0x40, RZ ;  /* 0x0000004007787824 */ /* 0x000fe200078e00ff */
[----:B------:R-:W-:Y:S01]  /*1380*/  LOP3.LUT R3, R3, 0x7, RZ, 0xc0, !PT ;  /* 0x0000000703037812 */ /* 0x000fe200078ec0ff */
[----:B------:R-:W-:Y:S01]  /*1390*/  USHF.R.S32.HI UR5, URZ, 0x1f, UR4 ;  /* 0x0000001f3f057899 */ /* 0x000fe20008011404 */
[----:B------:R-:W-:Y:S01]  /*13a0*/  LOP3.LUT R0, R0, 0x30, RZ, 0xc0, !PT ;  /* 0x0000003000007812 */ /* 0x000fe200078ec0ff */
[----:B------:R-:W-:Y:S01]  /*13b0*/  IMAD.MOV.U32 R6, RZ, RZ, 0x1 ;  /* 0x00000001ff067424 */ /* 0x000fe200078e00ff */
[--C-:B------:R-:W-:Y:S01]  /*13c0*/  LOP3.LUT R120, R120, 0x40, R3.reuse, 0xe2, !PT ;  /* 0x0000004078787812 */ /* 0x100fe200078ee203 */
[----:B------:R-:W-:Y:S01]  /*13d0*/  ULEA.HI UR5, UR5, UR4, URZ, 0x6 ;  /* 0x0000000405057291 */ /* 0x000fe2000f8f303f */
[-C--:B01----:R-:W-:Y:S01]  /*13e0*/  IADD3 R4, RZ, -R0.reuse, -R3 ;  /* 0x80000000ff047210 */ /* 0x083fe20007ffe803 */
[----:B------:R-:W-:Y:S01]  /*13f0*/  IMAD.U32 R5, RZ, RZ, UR6 ;  /* 0x00000006ff057e24 */ /* 0x000fe2000f8e00ff */
[----:B------:R-:W-:Y:S01]  /*1400*/  LOP3.LUT R120, R120, R0, RZ, 0xfc, !PT ;  /* 0x0000000078787212 */ /* 0x000fe200078efcff */
[----:B------:R-:W-:Y:S01]  /*1410*/  USHF.R.S32.HI UR43, URZ, 0x6, UR5 ;  /* 0x000000063f2b7899 */ /* 0x000fe20008011405 */
[----:B------:R-:W-:Y:S01]  /*1420*/  IMAD.MOV.U32 R0, RZ, RZ, -0x1 ;  /* 0xffffffffff007424 */ /* 0x000fe200078e00ff */
[C---:B------:R-:W-:Y:S01]  /*1430*/  LOP3.LUT R126, R128.reuse, 0x3, RZ, 0xc0, !PT ;  /* 0x00000003807e7812 */ /* 0x040fe200078ec0ff */
[----:B------:R-:W-:Y:S01]  /*1440*/  IMAD R4, R7, -0x40, R4 ;  /* 0xffffffc007047824 */ /* 0x000fe200078e0204 */
[----:B------:R-:W-:Y:S01]  /*1450*/  UISETP.LT.AND UP0, UPT, UR43, 0x1, UPT ;  /* 0x000000012b00788c */ /* 0x000fe2000bf01270 */
[----:B------:R-:W-:Y:S01]  /*1460*/  LOP3.LUT R129, R128, 0x80, RZ, 0xc0, !PT ;  /* 0x0000008080817812 */ /* 0x000fe200078ec0ff */
[----:B------:R-:W-:Y:S01]  /*1470*/  ULDC UR4, c[0x0][0x284] ;  /* 0x0000a10000047ab9 */ /* 0x000fe20000000800 */
[----:B------:R-:W-:Y:S01]  /*1480*/  IMAD R126, R126, -0x2, R5 ;  /* 0xfffffffe7e7e7824 */ /* 0x000fe200078e0205 */
[-C--:B--2---:R-:W-:Y:S01]  /*1490*/  SHF.L.U32 R0, R0, R127.reuse, RZ ;  /* 0x0000007f00007219 */ /* 0x084fe200000006ff */
[----:B------:R-:W-:Y:S01]  /*14a0*/  USEL UR44, UR43, 0x1, UP0 ;  /* 0x000000012b2c7887 */ /* 0x000fe20008000000 */
[----:B------:R-:W-:Y:S01]  /*14b0*/  SHF.L.U32 R127, R6, R127, RZ ;  /* 0x0000007f067f7219 */ /* 0x000fe200000006ff */
[----:B------:R-:W-:Y:S01]  /*14c0*/  IMAD.SHL.U32 R128, R128, 0x2, RZ ;  /* 0x0000000280807824 */ /* 0x000fe200078e00ff */
[----:B------:R-:W-:Y:S01]  /*14d0*/  SHF.R.U32.HI R129, RZ, 0x7, R129 ;  /* 0x00000007ff817819 */ /* 0x000fe20000011681 */
[----:B------:R-:W-:Y:S01]  /*14e0*/  VIADD R131, R4, UR4 ;  /* 0x0000000404837c36 */ /* 0x000fe20008000000 */
[----:B------:R-:W-:Y:S01]  /*14f0*/  LOP3.LUT R130, RZ, R0, RZ, 0x33, !PT ;  /* 0x00000000ff827212 */ /* 0x000fe200078e33ff */
[----:B------:R-:W-:Y:S01]  /*1500*/  IMAD.MOV.U32 R121, RZ, RZ, RZ ;  /* 0x000000ffff797224 */ /* 0x000fe200078e00ff */
[----:B------:R-:W-:Y:S01]  /*1510*/  UIADD3 UR44, UR43, -UR44, URZ ;  /* 0x8000002c2b2c7290 */ /* 0x000fe2000fffe03f */
[----:B------:R-:W-:Y:S01]  /*1520*/  UMOV UR40, URZ ;  /* 0x0000003f00287c82 */ /* 0x000fe20008000000 */
[----:B------:R-:W-:-:S10]  /*1530*/  UMOV UR41, URZ ;  /* 0x0000003f00297c82 */ /* 0x000fd40008000000 */
.L_x_231:
[----:B0-----:R-:W0:Y:S01]  /*1540*/  SHFL.IDX PT, R0, R129, RZ, 0x1f ;  /* 0x00001fff81007589 */ /* 0x001e2200000e0000 */
[----:B-1----:R-:W1:Y:S01]  /*1550*/  S2UR UR7, SR_CgaCtaId ;  /* 0x00000000000779c3 */ /* 0x002e620000008800 */
[----:B------:R-:W-:Y:S01]  /*1560*/  UMOV UR6, 0x400 ;  /* 0x0000040000067882 */ /* 0x000fe20000000000 */
[----:B0-----:R-:W-:Y:S01]  /*1570*/  R2UR UR4, R0 ;  /* 0x00000000000472ca */ /* 0x001fe200000e0000 */
[----:B-1----:R-:W-:-:S12]  /*1580*/  ULEA UR6, UR7, UR6, 0x18 ;  /* 0x0000000607067291 */ /* 0x002fd8000f8ec03f */
[----:B------:R-:W-:-:S04]  /*1590*/  ULEA.HI UR5, UR4, UR4, URZ, 0x1 ;  /* 0x0000000404057291 */ /* 0x000fc8000f8f083f */
[----:B------:R-:W-:-:S04]  /*15a0*/  ULOP3.LUT UR5, UR5, 0xffffe, URZ, 0xc0, !UPT ;  /* 0x000ffffe05057892 */ /* 0x000fc8000f8ec03f */
[----:B------:R-:W-:-:S03]  /*15b0*/  UIADD3 UR5, UR4, -UR5, URZ ;  /* 0x8000000504057290 */ /* 0x000fc6000fffe03f */
[----:B------:R-:W-:Y:S01]  /*15c0*/  ULDC UR4, c[0x0][0x28c] ;  /* 0x0000a30000047ab9 */ /* 0x000fe20000000800 */
[----:B------:R-:W-:Y:S01]  /*15d0*/  ULEA UR5, UR5, UR6, 0xc ;  /* 0x0000000605057291 */ /* 0x000fe2000f8e603f */
[----:B------:R-:W-:-:S03]  /*15e0*/  ISETP.LT.AND P0, PT, RZ, UR4, PT ;  /* 0x00000004ff007c0c */ /* 0x000fc6000bf01270 */
[----:B------:R-:W-:-:S04]  /*15f0*/  UIADD3 UR5, UR5, 0x180, URZ ;  /* 0x0000018005057890 */ /* 0x000fc8000fffe03f */
[----:B------:R-:W-:-:S04]  /*1600*/  USHF.R.U32.HI UR5, URZ, 0x4, UR5 ;  /* 0x000000043f057899 */ /* 0x000fc80008011605 */
[----:B------:R-:W-:-:S04]  /*1610*/  ULOP3.LUT UR5, UR5, 0x3fff, URZ, 0xc0, !UPT ;  /* 0x00003fff05057892 */ /* 0x000fc8000f8ec03f */
[----:B------:R-:W-:Y:S01]  /*1620*/  ULOP3.LUT UR45, UR5, 0x10000, URZ, 0xfc, !UPT ;  /* 0x00010000052d7892 */ /* 0x000fe2000f8efc3f */
[----:B----4-:R-:W-:Y:S11]  /*1630*/  @P0 BRA `(.L_x_18) ;  /* 0x0000000000400947 */ /* 0x010ff60003800000 */
[----:B------:R-:W-:Y:S01]  /*1640*/  MOV R0, 0x0 ;  /* 0x0000000000007802 */ /* 0x000fe20000000f00 */
[----:B------:R-:W-:Y:S01]  /*1650*/  ULDC.64 UR4, c[0x4][0x68] ;  /* 0x01001a0000047ab9 */ /* 0x000fe20000000a00 */
[----:B------:R-:W-:Y:S01]  /*1660*/  ULDC.64 UR6, c[0x4][0x8] ;  /* 0x0100020000067ab9 */ /* 0x000fe20000000a00 */
[----:B------:R-:W-:Y:S01]  /*1670*/  IMAD.U32 R4, RZ, RZ, UR4 ;  /* 0x00000004ff047e24 */ /* 0x000fe2000f8e00ff */
[----:B------:R0:W1:Y:S01]  /*1680*/  LDC.64 R14, c[0x4][R0] ;  /* 0x01000000000e7b82 */ /* 0x0000620000000a00 */
[----:B------:R-:W-:Y:S01]  /*1690*/  IMAD.U32 R5, RZ, RZ, UR5 ;  /* 0x00000005ff057e24 */ /* 0x000fe2000f8e00ff */
[----:B------:R-:W-:Y:S01]  /*16a0*/  ULDC.64 UR4, c[0x4][0x70] ;  /* 0x01001c0000047ab9 */ /* 0x000fe20000000a00 */
[----:B------:R-:W-:Y:S02]  /*16b0*/  IMAD.U32 R10, RZ, RZ, UR6 ;  /* 0x00000006ff0a7e24 */ /* 0x000fe4000f8e00ff */
[----:B------:R-:W-:Y:S02]  /*16c0*/  IMAD.U32 R6, RZ, RZ, UR4 ;  /* 0x00000004ff067e24 */ /* 0x000fe4000f8e00ff */
[----:B------:R-:W-:-:S02]  /*16d0*/  IMAD.U32 R7, RZ, RZ, UR5 ;  /* 0x00000005ff077e24 */ /* 0x000fc4000f8e00ff */
[----:B------:R-:W-:Y:S02]  /*16e0*/  IMAD.U32 R11, RZ, RZ, UR7 ;  /* 0x00000007ff0b7e24 */ /* 0x000fe4000f8e00ff */
[----:B------:R-:W-:Y:S02]  /*16f0*/  IMAD.MOV.U32 R8, RZ, RZ, 0x1e1 ;  /* 0x000001e1ff087424 */ /* 0x000fe400078e00ff */
[----:B------:R-:W-:Y:S02]  /*1700*/  IMAD.MOV.U32 R12, RZ, RZ, 0x1 ;  /* 0x00000001ff0c7424 */ /* 0x000fe400078e00ff */
[----:B0-----:R-:W-:-:S07]  /*1710*/  IMAD.MOV.U32 R13, RZ, RZ, RZ ;  /* 0x000000ffff0d7224 */ /* 0x001fce00078e00ff */
[----:B------:R-:W-:-:S07]  /*1720*/  LEPC R20, `(.L_x_18) ;  /* 0x000000001014794e */ /* 0x000fce0000000000 */
[----:B-1---5:R-:W-:Y:S05]  /*1730*/  CALL.ABS.NOINC R14 ;  /* 0x000000000e007343 */ /* 0x022fea0003c00000 */
.L_x_18:
[----:B------:R-:W-:-:S04]  /*1740*/  LOP3.LUT R0, R18, 0x1, RZ, 0xfc, !PT ;  /* 0x0000000112007812 */ /* 0x000fc800078efcff */
[----:B------:R-:W-:-:S13]  /*1750*/  ISETP.NE.AND P0, PT, R0, 0x3, PT ;  /* 0x000000030000780c */ /* 0x000fda0003f05270 */
[----:B------:R-:W-:Y:S05]  /*1760*/  @!P0 BRA `(.L_x_19) ;  /* 0x0000000000048947 */ /* 0x000fea0003800000 */
[----:B------:R-:W-:Y:S01]  /*1770*/  BPT.TRAP 0x1 ;  /* 0x000000040000795c */ /* 0x000fe20000300000 */
.L_x_19:
[----:B------:R-:W0:Y:S01]  /*1780*/  S2UR UR5, SR_CgaCtaId ;  /* 0x00000000000579c3 */ /* 0x000e220000008800 */
[----:B------:R-:W-:Y:S01]  /*1790*/  UMOV UR4, 0x400 ;  /* 0x0000040000047882 */ /* 0x000fe20000000000 */
[----:B------:R-:W-:Y:S02]  /*17a0*/  IMAD.U32 R0, RZ, RZ, UR40 ;  /* 0x00000028ff007e24 */ /* 0x000fe4000f8e00ff */
[----:B------:R-:W-:-:S03]  /*17b0*/  IMAD.U32 R3, RZ, RZ, UR41 ;  /* 0x00000029ff037e24 */ /* 0x000fc6000f8e00ff */
[----:B------:R-:W-:Y:S01]  /*17c0*/  SHF.L.U32 R0, R0, 0x1f, RZ ;  /* 0x0000001f00007819 */ /* 0x000fe200000006ff */
[----:B0-----:R-:W-:-:S06]  /*17d0*/  ULEA UR4, UR5, UR4, 0x18 ;  /* 0x0000000405047291 */ /* 0x001fcc000f8ec03f */
[----:B------:R-:W-:-:S04]  /*17e0*/  IMAD.U32 R6, RZ, RZ, UR4 ;  /* 0x00000004ff067e24 */ /* 0x000fc8000f8e00ff */
[----:B------:R-:W-:-:S04]  /*17f0*/  IMAD R3, R3, 0x8, R6 ;  /* 0x0000000803037824 */ /* 0x000fc800078e0206 */
[----:B------:R0:W1:Y:S01]  /*1800*/  SYNCS.PHASECHK.TRANS64.TRYWAIT P1, [R3+URZ], R0 ;  /* 0x00000000030075a7 */ /* 0x000062000802017f */
[----:B------:R-:W-:Y:S05]  /*1810*/  @!P0 BRA `(.L_x_20) ;  /* 0x0000000000048947 */ /* 0x000fea0003800000 */
[----:B------:R-:W-:Y:S01]  /*1820*/  BPT.TRAP 0x1 ;  /* 0x000000040000795c */ /* 0x000fe20000300000 */
.L_x_20:
[----:B------:R-:W-:-:S05]  /*1830*/  IMAD.U32 R4, RZ, RZ, UR44 ;  /* 0x0000002cff047e24 */ /* 0x000fca000f8e00ff */
[----:B------:R-:W-:Y:S01]  /*1840*/  ISETP.GE.AND P2, PT, R4, 0x1, PT ;  /* 0x000000010400780c */ /* 0x000fe20003f46270 */
[----:B-1----:R-:W-:-:S12]  /*1850*/  @P1 BRA `(.L_x_21) ;  /* 0x0000000000081947 */ /* 0x002fd80003800000 */
[----:B------:R-:W1:Y:S02]  /*1860*/  SYNCS.PHASECHK.TRANS64.TRYWAIT P1, [R3+URZ], R0 ;  /* 0x00000000030075a7 */ /* 0x000e64000802017f */
[----:B-1----:R-:W-:Y:S05]  /*1870*/  @!P1 BRA `(.L_x_22) ;  /* 0x0000007000709947 */ /* 0x002fea0003800000 */
.L_x_21:
[----:B------:R-:W-:Y:S05]  /*1880*/  WARPSYNC.ALL ;  /* 0x0000000000007948 */ /* 0x000fea0003800000 */
[----:B------:R-:W-:Y:S01]  /*1890*/  R2UR UR4, R6 ;  /* 0x00000000060472ca */ /* 0x000fe200000e0000 */
[----:B------:R-:W-:Y:S01]  /*18a0*/  WARPGROUP.ARRIVE ;  /* 0x00000000000079c5 */ /* 0x000fe20000000000 */
[----:B------:R-:W-:Y:S01]  /*18b0*/  UMOV UR5, 0x80000020 ;  /* 0x8000002000057882 */ /* 0x000fe20000000000 */
[----:B------:R-:W-:-:S10]  /*18c0*/  UMOV UR7, 0x80000020 ;  /* 0x8000002000077882 */ /* 0x000fd40000000000 */
[----:B------:R-:W-:-:S04]  /*18d0*/  UIADD3 UR4, UR4, 0x16180, URZ ;  /* 0x0001618004047890 */ /* 0x000fc8000fffe03f */
[----:B------:R-:W-:-:S04]  /*18e0*/  USHF.R.U32.HI UR4, URZ, 0x4, UR4 ;  /* 0x000000043f047899 */ /* 0x000fc80008011604 */
[----:B------:R-:W-:-:S04]  /*18f0*/  ULOP3.LUT UR4, UR4, 0x3fff, URZ, 0xc0, !UPT ;  /* 0x00003fff04047892 */ /* 0x000fc8000f8ec03f */
[----:B------:R-:W-:Y:S02]  /*1900*/  ULOP3.LUT UR9, UR4, 0x10000, URZ, 0xfc, !UPT ;  /* 0x0001000004097892 */ /* 0x000fe4000f8efc3f */
[----:B------:R-:W-:Y:S02]  /*1910*/  ULEA UR4, UR41, UR45, 0x9 ;  /* 0x0000002d29047291 */ /* 0x000fe4000f8e483f */
[----:B------:R-:W-:-:S09]  /*1920*/  UIMAD UR6, UR41, 0x300, UR9 ;  /* 0x00000300290678a4 */ /* 0x000fd2000f8e0209 */
[----:B------:R-:W-:Y:S01]  /*1930*/  IGMMA.64x192x32.S8.S8 R24, gdesc[UR4], RZ, !UPT, gsb0 ;  /* 0x04e00000041879f1 */ /* 0x000fe2000c0410ff */
[----:B------:R-:W-:Y:S02]  /*1940*/  UIADD3 UR4, UR4, 0x2, URZ ;  /* 0x0000000204047890 */ /* 0x000fe4000fffe03f */
[----:B------:R-:W-:Y:S01]  /*1950*/  UIADD3 UR6, UR6, 0x2, URZ ;  /* 0x0000000206067890 */ /* 0x000fe2000fffe03f */
[----:B------:R-:W-:Y:S01]  /*1960*/  UMOV UR5, 0x80000020 ;  /* 0x8000002000057882 */ /* 0x000fe20000000000 */
[----:B------:R-:W-:Y:S01]  /*1970*/  UMOV UR7, 0x80000020 ;  /* 0x8000002000077882 */ /* 0x000fe20000000000 */
[----:B------:R-:W-:Y:S02]  /*1980*/  WARPGROUP.DEPBAR.LE gsb0, 0x0 ;  /* 0x00008000000079c5 */ /* 0x000fe40000010000 */
[----:B------:R-:W-:-:S06]  /*1990*/  WARPGROUP.ARRIVE ;  /* 0x00000000000079c5 */ /* 0x000fcc0000000000 */
[----:B------:R-:W-:Y:S03]  /*19a0*/  IGMMA.64x192x32.S8.S8 R24, gdesc[UR4], R24, gsb0 ;  /* 0x04e00000041879f1 */ /* 0x000fe60008041018 */
[----:B------:R-:W-:Y:S02]  /*19b0*/  WARPGROUP.DEPBAR.LE gsb0, 0x0 ;  /* 0x00008000000079c5 */ /* 0x000fe40000010000 */
[----:B------:R-:W-:Y:S05]  /*19c0*/  @!P2 BRA `(.L_x_23) ;  /* 0x0000000000e8a947 */ /* 0x000fea0003800000 */
[----:B------:R-:W-:Y:S01]  /*19d0*/  UIADD3 UR4, UR41, 0x1, URZ ;  /* 0x0000000129047890 */ /* 0x000fe2000fffe03f */
[----:B01----:R-:W-:Y:S02]  /*19e0*/  IMAD.U32 R0, RZ, RZ, UR44 ;  /* 0x0000002cff007e24 */ /* 0x003fe4000f8e00ff */
[----:B------:R-:W-:Y:S01]  /*19f0*/  IMAD.U32 R3, RZ, RZ, UR41 ;  /* 0x00000029ff037e24 */ /* 0x000fe2000f8e00ff */
[----:B------:R-:W-:-:S04]  /*1a00*/  UISETP.NE.AND UP0, UPT, UR4, 0xb, UPT ;  /* 0x0000000b0400788c */ /* 0x000fc8000bf05270 */
[----:B------:R-:W-:Y:S02]  /*1a10*/  USEL UR5, URZ, 0x1, UP0 ;  /* 0x000000013f057887 */ /* 0x000fe40008000000 */
[----:B------:R-:W-:Y:S02]  /*1a20*/  USEL UR8, UR4, URZ, UP0 ;  /* 0x0000003f04087287 */ /* 0x000fe40008000000 */
[----:B------:R-:W-:-:S06]  /*1a30*/  ULOP3.LUT UR5, UR40, UR5, URZ, 0x3c, !UPT ;  /* 0x0000000528057292 */ /* 0x000fcc000f8e3c3f */
[----:B------:R-:W-:-:S07]  /*1a40*/  IMAD.U32 R7, RZ, RZ, UR5 ;  /* 0x00000005ff077e24 */ /* 0x000fce000f8e00ff */
.L_x_30:
[----:B------:R-:W-:Y:S05]  /*1a50*/  @!P0 BRA `(.L_x_24) ;  /* 0x0000000000048947 */ /* 0x000fea0003800000 */
[----:B------:R-:W-:Y:S01]  /*1a60*/  BPT.TRAP 0x1 ;  /* 0x000000040000795c */ /* 0x000fe20000300000 */
.L_x_24:
[----:B------:R-:W0:Y:S01]  /*1a70*/  S2UR UR5, SR_CgaCtaId ;  /* 0x00000000000579c3 */ /* 0x000e220000008800 */
[----:B------:R-:W-:Y:S01]  /*1a80*/  UMOV UR4, 0x400 ;  /* 0x0000040000047882 */ /* 0x000fe20000000000 */
[----:B------:R-:W-:Y:S01]  /*1a90*/  IMAD.U32 R5, RZ, RZ, UR8 ;  /* 0x00000008ff057e24 */ /* 0x000fe2000f8e00ff */
[----:B------:R-:W-:Y:S01]  /*1aa0*/  SHF.L.U32 R4, R7, 0x1f, RZ ;  /* 0x0000001f07047819 */ /* 0x000fe200000006ff */
[----:B0-----:R-:W-:-:S06]  /*1ab0*/  ULEA UR4, UR5, UR4, 0x18 ;  /* 0x0000000405047291 */ /* 0x001fcc000f8ec03f */
[----:B------:R-:W-:-:S04]  /*1ac0*/  IMAD.U32 R6, RZ, RZ, UR4 ;  /* 0x00000004ff067e24 */ /* 0x000fc8000f8e00ff */
[----:B------:R-:W-:-:S04]  /*1ad0*/  IMAD R5, R5, 0x8, R6 ;  /* 0x0000000805057824 */ /* 0x000fc800078e0206 */
[----:B------:R0:W1:Y:S01]  /*1ae0*/  SYNCS.PHASECHK.TRANS64.TRYWAIT P1, [R5+URZ], R4 ;  /* 0x00000004050075a7 */ /* 0x000062000802017f */
[----:B------:R-:W-:Y:S05]  /*1af0*/  @!P0 BRA `(.L_x_25) ;  /* 0x0000000000048947 */ /* 0x000fea0003800000 */
[----:B------:R-:W-:Y:S01]  /*1b00*/  BPT.TRAP 0x1 ;  /* 0x000000040000795c */ /* 0x000fe20000300000 */
.L_x_25:
[----:B-1----:R-:W-:Y:S05]  /*1b10*/  @P1 BRA `(.L_x_26) ;  /* 0x0000000000081947 */ /* 0x002fea0003800000 */
[----:B------:R-:W1:Y:S02]  /*1b20*/  SYNCS.PHASECHK.TRANS64.TRYWAIT P1, [R5+URZ], R4 ;  /* 0x00000004050075a7 */ /* 0x000e64000802017f */
[----:B-1----:R-:W-:Y:S05]  /*1b30*/  @!P1 BRA `(.L_x_27) ;  /* 0x0000006c00d49947 */ /* 0x002fea0003800000 */
.L_x_26:
[----:B------:R-:W-:Y:S01]  /*1b40*/  ULEA UR4, UR8, UR45, 0x9 ;  /* 0x0000002d08047291 */ /* 0x000fe2000f8e483f */
[----:B------:R-:W-:Y:S01]  /*1b50*/  WARPGROUP.ARRIVE ;  /* 0x00000000000079c5 */ /* 0x000fe20000000000 */
[----:B------:R-:W-:Y:S01]  /*1b60*/  UIMAD UR6, UR8, 0x300, UR9 ;  /* 0x00000300080678a4 */ /* 0x000fe2000f8e0209 */
[----:B------:R-:W-:Y:S01]  /*1b70*/  UMOV UR5, 0x80000020 ;  /* 0x8000002000057882 */ /* 0x000fe20000000000 */
[----:B------:R-:W-:-:S07]  /*1b80*/  UMOV UR7, 0x80000020 ;  /* 0x8000002000077882 */ /* 0x000fce0000000000 */
[----:B------:R-:W-:Y:S01]  /*1b90*/  IGMMA.64x192x32.S8.S8 R24, gdesc[UR4], R24, gsb0 ;  /* 0x04e00000041879f1 */ /* 0x000fe20008041018 */
        /* <DEDUP_REMOVED lines=9> */
[----:B------:R-:W-:Y:S01]  /*1c30*/  BPT.TRAP 0x1 ;  /* 0x000000040000795c */ /* 0x000fe20000300000 */
.L_x_28:
[----:B------:R-:W-:-:S13]  /*1c40*/  ISETP.NE.AND P1, PT, R22, RZ, PT ;  /* 0x000000ff1600720c */ /* 0x000fda0003f25270 */
[----:B01----:R-:W-:-:S04]  /*1c50*/  @P1 IMAD R4, R3, 0x8, R6 ;  /* 0x0000000803041824 */ /* 0x003fc800078e0206 */
[----:B------:R-:W-:-:S05]  /*1c60*/  @P1 VIADD R4, R4, 0x58 ;  /* 0x0000005804041836 */ /* 0x000fca0000000000 */
[----:B------:R-:W-:-:S04]  /*1c70*/  @P1 PRMT R4, R19, 0x654, R4 ;  /* 0x0000065413041816 */ /* 0x000fc80000000004 */
[----:B------:R0:W-:Y:S01]  /*1c80*/  @P1 SYNCS.ARRIVE.TRANS64.RED.A1T0 RZ, [R4+URZ], RZ ;  /* 0x000000ff04ff19a7 */ /* 0x0001e2000810043f */
[----:B------:R-:W-:-:S13]  /*1c90*/  ISETP.GT.U32.AND P1, PT, R18, 0x1, PT ;  /* 0x000000011200780c */ /* 0x000fda0003f24070 */
[----:B0-----:R-:W-:Y:S05]  /*1ca0*/  @P1 BRA `(.L_x_29) ;  /* 0x0000000000041947 */ /* 0x001fea0003800000 */
[----:B------:R-:W-:Y:S01]  /*1cb0*/  BPT.TRAP 0x1 ;  /* 0x000000040000795c */ /* 0x000fe20000300000 */
.L_x_29:
[----:B------:R-:W-:Y:S01]  /*1cc0*/  UIADD3 UR8, UR8, 0x1, URZ ;  /* 0x0000000108087890 */ /* 0x000fe2000fffe03f */
[C---:B------:R-:W-:Y:S01]  /*1cd0*/  ISETP.GT.AND P2, PT, R0.reuse, 0x1, PT ;  /* 0x000000010000780c */ /* 0x040fe20003f44270 */
[----:B------:R-:W-:Y:S02]  /*1ce0*/  VIADD R3, R3, 0x1 ;  /* 0x0000000103037836 */ /* 0x000fe40000000000 */
[----:B------:R-:W-:Y:S01]  /*1cf0*/  UISETP.NE.AND UP0, UPT, UR8, 0xb, UPT ;  /* 0x0000000b0800788c */ /* 0x000fe2000bf05270 */
[----:B------:R-:W-:Y:S02]  /*1d00*/  VIADD R0, R0, 0xffffffff ;  /* 0xffffffff00007836 */ /* 0x000fe40000000000 */
[C---:B------:R-:W-:Y:S01]  /*1d10*/  ISETP.NE.AND P1, PT, R3.reuse, 0xb, PT ;  /* 0x0000000b0300780c */ /* 0x040fe20003f25270 */
[----:B------:R-:W-:Y:S02]  /*1d20*/  USEL UR4, URZ, 0x1, UP0 ;  /* 0x000000013f047887 */ /* 0x000fe40008000000 */
[----:B------:R-:W-:Y:S01]  /*1d30*/  USEL UR8, UR8, URZ, UP0 ;  /* 0x0000003f08087287 */ /* 0x000fe20008000000 */
[----:B------:R-:W-:-:S03]  /*1d40*/  SEL R3, R3, RZ, P1 ;  /* 0x000000ff03037207 */ /* 0x000fc60000800000 */
[----:B------:R-:W-:Y:S01]  /*1d50*/  LOP3.LUT R7, R7, UR4, RZ, 0x3c, !PT ;  /* 0x0000000407077c12 */ /* 0x000fe2000f8e3cff */
[----:B------:R-:W-:Y:S07]  /*1d60*/  @P2 BRA `(.L_x_30) ;  /* 0xfffffffc00382947 */ /* 0x000fee000383ffff */
.L_x_23:
[----:B01----:R-:W0:Y:S02]  /*1d70*/  LDC R0, c[0x0][0x28c] ;  /* 0x0000a300ff007b82 */ /* 0x003e240000000800 */
[----:B0-----:R-:W-:-:S13]  /*1d80*/  ISETP.GE.AND P1, PT, R0, 0x1, PT ;  /* 0x000000010000780c */ /* 0x001fda0003f26270 */
[----:B------:R-:W-:Y:S05]  /*1d90*/  @!P1 BRA `(.L_x_31) ;  /* 0x0000000000449947 */ /* 0x000fea0003800000 */
[----:B------:R-:W-:Y:S05]  /*1da0*/  @!P0 BRA `(.L_x_32) ;  /* 0x0000000000048947 */ /* 0x000fea0003800000 */
[----:B------:R-:W-:Y:S01]  /*1db0*/  BPT.TRAP 0x1 ;  /* 0x000000040000795c */ /* 0x000fe20000300000 */
.L_x_32:
[----:B------:R-:W-:-:S13]  /*1dc0*/  ISETP.NE.AND P0, PT, R22, RZ, PT ;  /* 0x000000ff1600720c */ /* 0x000fda0003f05270 */
[----:B------:R-:W-:-:S05]  /*1dd0*/  VOTEU.ANY UP0, P0 ;  /* 0x00000000003f7886 */ /* 0x000fca0000000100 */
[----:B------:R-:W-:-:S06]  /*1de0*/  @UP0 UIADD3 UR4, UR44, UR41, URZ ;  /* 0x000000292c040290 */ /* 0x000fcc000fffe03f */
[----:B------:R-:W-:Y:S02]  /*1df0*/  IMAD.U32 R4, RZ, RZ, UR4 ;  /* 0x00000004ff047e24 */ /* 0x000fe4000f8e00ff */
[----:B------:R-:W-:Y:S02]  /*1e00*/  IMAD.U32 R3, RZ, RZ, UR4 ;  /* 0x00000004ff037e24 */ /* 0x000fe4000f8e00ff */
[----:B------:R-:W-:-:S05]  /*1e10*/  @P0 IMAD.WIDE.U32 R4, R4, -0x45d1745d, RZ ;  /* 0xba2e8ba304040825 */ /* 0x000fca00078e00ff */
[----:B------:R-:W-:-:S05]  /*1e20*/  @P0 SHF.R.U32.HI R0, RZ, 0x3, R5 ;  /* 0x00000003ff000819 */ /* 0x000fca0000011605 */
[----:B------:R-:W-:-:S04]  /*1e30*/  @P0 IMAD R0, R0, -0xb, R3 ;  /* 0xfffffff500000824 */ /* 0x000fc800078e0203 */
[----:B------:R-:W-:-:S04]  /*1e40*/  @P0 IMAD R0, R0, 0x8, R6 ;  /* 0x0000000800000824 */ /* 0x000fc800078e0206 */
[----:B------:R-:W-:-:S05]  /*1e50*/  @P0 VIADD R0, R0, 0x58 ;  /* 0x0000005800000836 */ /* 0x000fca0000000000 */
[----:B------:R-:W-:-:S04]  /*1e60*/  @P0 PRMT R0, R19, 0x654, R0 ;  /* 0x0000065413000816 */ /* 0x000fc80000000000 */
[----:B------:R0:W-:Y:S01]  /*1e70*/  @P0 SYNCS.ARRIVE.TRANS64.RED.A1T0 RZ, [R0+URZ], RZ ;  /* 0x000000ff00ff09a7 */ /* 0x0001e2000810043f */
[----:B------:R-:W-:-:S13]  /*1e80*/  ISETP.GT.U32.AND P0, PT, R18, 0x1, PT ;  /* 0x000000011200780c */ /* 0x000fda0003f04070 */
[----:B0-----:R-:W-:Y:S05]  /*1e90*/  @P0 BRA `(.L_x_31) ;  /* 0x0000000000040947 */ /* 0x001fea0003800000 */
[----:B------:R-:W-:Y:S01]  /*1ea0*/  BPT.TRAP 0x1 ;  /* 0x000000040000795c */ /* 0x000fe20000300000 */
.L_x_31:
[----:B------:R-:W-:Y:S01]  /*1eb0*/  IMAD R3, R122, 0xc0, RZ ;  /* 0x000000c07a037824 */ /* 0x000fe200078e02ff */
[----:B------:R-:W-:Y:S01]  /*1ec0*/  UIADD3 UR41, UR43, UR41, URZ ;  /* 0x000000292b297290 */ /* 0x000fe2000fffe03f */
[----:B------:R-:W-:Y:S01]  /*1ed0*/  IMAD.SHL.U32 R10, R123, 0x80, RZ ;  /* 0x000000807b0a7824 */ /* 0x000fe200078e00ff */
[----:B------:R-:W-:Y:S01]  /*1ee0*/  ULDC UR7, c[0x0][0x288] ;  /* 0x0000a20000077ab9 */ /* 0x000fe20000000800 */
[----:B------:R-:W-:Y:S01]  /*1ef0*/  ULDC UR10, c[0x0][0x284] ;  /* 0x0000a100000a7ab9 */ /* 0x000fe20000000800 */
[----:B------:R-:W-:Y:S01]  /*1f00*/  UISETP.GT.U32.AND UP0, UPT, UR41, 0xa, UPT ;  /* 0x0000000a2900788c */ /* 0x000fe2000bf04070 */
[C---:B------:R-:W-:Y:S01]  /*1f10*/  ISETP.GE.AND P0, PT, R3.reuse, UR7, PT ;  /* 0x0000000703007c0c */ /* 0x040fe2000bf06270 */
[----:B------:R-:W-:Y:S01]  /*1f20*/  UISETP.GE.U32.AND UP1, UPT, UR43, 0xb, UPT ;  /* 0x0000000b2b00788c */ /* 0x000fe2000bf26070 */
[----:B------:R-:W-:Y:S01]  /*1f30*/  SHF.R.S32.HI R11, RZ, 0x1f, R23 ;  /* 0x0000001fff0b7819 */ /* 0x000fe20000011417 */
[----:B------:R-:W-:Y:S01]  /*1f40*/  UISETP.LT.U32.AND UP0, UPT, UR43, 0xb, UP0 ;  /* 0x0000000b2b00788c */ /* 0x000fe20008701070 */
[----:B------:R-:W-:Y:S01]  /*1f50*/  ISETP.GE.OR P0, PT, R10, UR10, P0 ;  /* 0x0000000a0a007c0c */ /* 0x000fe20008706670 */
[----:B------:R-:W-:Y:S01]  /*1f60*/  UIMAD.WIDE.U32 UR4, UR41, -0x45d1745d, URZ ;  /* 0xba2e8ba3290478a5 */ /* 0x000fe2000f8e003f */
[----:B------:R-:W-:Y:S01]  /*1f70*/  LOP3.LUT R8, R3, 0x6, R128, 0xf8, !PT ;  /* 0x0000000603087812 */ /* 0x000fe200078ef880 */
[----:B------:R-:W-:Y:S01]  /*1f80*/  USEL UR6, URZ, 0x1, !UP0 ;  /* 0x000000013f067887 */ /* 0x000fe2000c000000 */
[----:B------:R-:W-:-:S02]  /*1f90*/  ULDC.64 UR8, c[0x0][0x5d0] ;  /* 0x0001740000087ab9 */ /* 0x000fc40000000a00 */
[----:B------:R-:W-:Y:S01]  /*1fa0*/  SHF.R.S32.HI R9, RZ, 0x1f, R8 ;  /* 0x0000001fff097819 */ /* 0x000fe20000011408 */
[----:B------:R-:W-:Y:S01]  /*1fb0*/  IMAD R0, R11, UR8, RZ ;  /* 0x000000080b007c24 */ /* 0x000fe2000f8e02ff */
[----:B------:R-:W-:Y:S02]  /*1fc0*/  USHF.R.U32.HI UR4, URZ, 0x3, UR5 ;  /* 0x000000033f047899 */ /* 0x000fe40008011605 */
[----:B------:R-:W-:Y:S01]  /*1fd0*/  ULOP3.LUT UR40, UR40, UR6, URZ, 0x3c, !UPT ;  /* 0x0000000628287292 */ /* 0x000fe2000f8e3c3f */
[C---:B------:R-:W-:Y:S01]  /*1fe0*/  IMAD R7, R23.reuse, UR9, R0 ;  /* 0x0000000917077c24 */ /* 0x040fe2000f8e0200 */
[----:B------:R-:W-:Y:S01]  /*1ff0*/  UIMAD UR41, UR4, -0xb, UR41 ;  /* 0xfffffff5042978a4 */ /* 0x000fe2000f8e0229 */
[----:B------:R-:W-:Y:S01]  /*2000*/  IMAD.WIDE.U32 R4, R23, UR8, R8 ;  /* 0x0000000817047c25 */ /* 0x000fe2000f8e0008 */
[----:B------:R-:W-:-:S03]  /*2010*/  @UP1 ULOP3.LUT UR40, UR40, 0x1, UR4, 0x78, !UPT ;  /* 0x0000000128281892 */ /* 0x000fc6000f8e7804 */
[----:B------:R-:W-:Y:S02]  /*2020*/  IMAD.IADD R5, R5, 0x1, R7 ;  /* 0x0000000105057824 */ /* 0x000fe400078e0207 */
[----:B------:R-:W-:Y:S01]  /*2030*/  IMAD.MOV.U32 R0, RZ, RZ, -0x1 ;  /* 0xffffffffff007424 */ /* 0x000fe200078e00ff */
[----:B------:R-:W-:Y:S06]  /*2040*/  @P0 BRA `(.L_x_33) ;  /* 0x0000004800ac0947 */ /* 0x000fec0003800000 */
[----:B------:R-:W0:Y:S01]  /*2050*/  LDC.64 R12, c[0x0][0x5c8] ;  /* 0x00017200ff0c7b82 */ /* 0x000e220000000a00 */
[----:B------:R-:W-:Y:S01]  /*2060*/  IMAD.WIDE R14, R123, 0x80, R120 ;  /* 0x000000807b0e7825 */ /* 0x000fe200078e0278 */
[----:B------:R-:W-:Y:S01]  /*2070*/  ULDC.64 UR4, c[0x0][0x5c0] ;  /* 0x0001700000047ab9 */ /* 0x000fe20000000a00 */
[----:B------:R-:W-:Y:S02]  /*2080*/  BSSY B0, `(.L_x_33) ;  /* 0x00004a7000007945 */ /* 0x000fe40003800000 */
[----:B------:R-:W-:Y:S02]  /*2090*/  IMAD.IADD R123, R131, 0x1, -R10 ;  /* 0x00000001837b7824 */ /* 0x000fe400078e0a0a */
[----:B------:R-:W-:Y:S02]  /*20a0*/  IMAD.IADD R3, R126, 0x1, -R3 ;  /* 0x000000017e037824 */ /* 0x000fe400078e0a03 */
[-C--:B0-----:R-:W-:Y:S02]  /*20b0*/  IMAD R6, R15, R12.reuse, RZ ;  /* 0x0000000c0f067224 */ /* 0x081fe400078e02ff */
[----:B------:R-:W-:-:S04]  /*20c0*/  IMAD.WIDE.U32 R4, R14, R12, R4 ;  /* 0x0000000c0e047225 */ /* 0x000fc800078e0004 */
[----:B------:R-:W-:Y:S01]  /*20d0*/  IMAD R7, R14, R13, R6 ;  /* 0x0000000d0e077224 */ /* 0x000fe200078e0206 */
[----:B------:R-:W-:-:S03]  /*20e0*/  IADD3 R4, P0, R4, UR4, RZ ;  /* 0x0000000404047c10 */ /* 0x000fc6000ff1e0ff */
[----:B------:R-:W-:Y:S01]  /*20f0*/  IMAD.IADD R7, R5, 0x1, R7 ;  /* 0x0000000105077824 */ /* 0x000fe200078e0207 */
[----:B------:R-:W-:-:S04]  /*2100*/  LEA R6, P1, R12, R4, 0x3 ;  /* 0x000000040c067211 */ /* 0x000fc800078218ff */
[----:B------:R-:W-:Y:S02]  /*2110*/  IADD3.X R5, R7, UR5, RZ, P0, !PT ;  /* 0x0000000507057c10 */ /* 0x000fe400087fe4ff */
[----:B-----5:R-:W-:Y:S02]  /*2120*/  ISETP.NE.AND P0, PT, R125, RZ, PT ;  /* 0x000000ff7d00720c */ /* 0x020fe40003f05270 */
[----:B------:R-:W-:-:S11]  /*2130*/  LEA.HI.X R7, R12, R5, R13, 0x3, P1 ;  /* 0x000000050c077211 */ /* 0x000fd600008f1c0d */
[----:B------:R-:W-:Y:S05]  /*2140*/  @!P0 BRA `(.L_x_34) ;  /* 0x0000003400e08947 */ /* 0x000fea0003800000 */
[----:B------:R-:W0:Y:S01]  /*2150*/  LDC.64 R134, c[0x0][0x5b0] ;  /* 0x00016c00ff867b82 */ /* 0x000e220000000a00 */
[----:B------:R-:W-:Y:S01]  /*2160*/  ULDC.64 UR4, c[0x0][0x5b8] ;  /* 0x00016e0000047ab9 */ /* 0x000fe20000000a00 */
[----:B------:R-:W-:Y:S01]  /*2170*/  ISETP.GE.AND P1, PT, R123, 0x1, PT ;  /* 0x000000017b00780c */ /* 0x000fe20003f26270 */
[----:B------:R-:W-:Y:S01]  /*2180*/  IMAD R10, R11, UR4, RZ ;  /* 0x000000040b0a7c24 */ /* 0x000fe2000f8e02ff */
[----:B------:R-:W-:Y:S01]  /*2190*/  BSSY B1, `(.L_x_35) ;  /* 0x000000e000017945 */ /* 0x000fe20003800000 */
[----:B------:R-:W-:Y:S01]  /*21a0*/  IMAD.WIDE.U32 R20, R23, UR4, R8 ;  /* 0x0000000417147c25 */ /* 0x000fe2000f8e0008 */
[----:B------:R-:W-:Y:S02]  /*21b0*/  ISETP.LT.OR P5, PT, R3, 0x1, !P1 ;  /* 0x000000010300780c */ /* 0x000fe40004fa1670 */
[----:B------:R-:W1:Y:S01]  /*21c0*/  LDC.64 R136, c[0x0][0x5a8] ;  /* 0x00016a00ff887b82 */ /* 0x000e620000000a00 */
[----:B------:R-:W-:Y:S02]  /*21d0*/  IMAD R13, R23, UR5, R10 ;  /* 0x00000005170d7c24 */ /* 0x000fe4000f8e020a */
[----:B------:R-:W-:-:S02]  /*21e0*/  IMAD.MOV.U32 R12, RZ, RZ, R20 ;  /* 0x000000ffff0c7224 */ /* 0x000fc400078e0014 */
[----:B------:R-:W-:Y:S02]  /*21f0*/  IMAD.IADD R13, R21, 0x1, R13 ;  /* 0x00000001150d7824 */ /* 0x000fe400078e020d */
[-C--:B0-----:R-:W-:Y:S02]  /*2200*/  IMAD R10, R15, R134.reuse, RZ ;  /* 0x000000860f0a7224 */ /* 0x081fe400078e02ff */
[----:B------:R-:W-:-:S04]  /*2210*/  IMAD.WIDE.U32 R8, R14, R134, R12 ;  /* 0x000000860e087225 */ /* 0x000fc800078e000c */
[----:B------:R-:W-:Y:S01]  /*2220*/  IMAD R23, R14, R135, R10 ;  /* 0x000000870e177224 */ /* 0x000fe200078e020a */
[----:B-1----:R-:W-:-:S04]  /*2230*/  IADD3 R8, P0, R8, R136, RZ ;  /* 0x0000008808087210 */ /* 0x002fc80007f1e0ff */
[----:B------:R-:W-:Y:S01]  /*2240*/  IADD3.X R9, R137, R9, R23, P0, !PT ;  /* 0x0000000989097210 */ /* 0x000fe200007fe417 */
[----:B------:R-:W-:Y:S08]  /*2250*/  @P5 BRA `(.L_x_36) ;  /* 0x0000000000045947 */ /* 0x000ff00003800000 */
[----:B------:R0:W5:Y:S02]  /*2260*/  LDG.E.U8 R132, desc[UR38][R8.64] ;  /* 0x0000002608847981 */ /* 0x000164000c1e1100 */
.L_x_36:
[----:B------:R-:W-:Y:S05]  /*2270*/  BSYNC B1 ;  /* 0x0000000000017941 */ /* 0x000fea0003800000 */
.L_x_35:
[----:B-----5:R-:W-:Y:S01]  /*2280*/  LOP3.LUT R15, R132, 0xffff, RZ, 0xc0, !PT ;  /* 0x0000ffff840f7812 */ /* 0x020fe200078ec0ff */
[C---:B------:R-:W-:Y:S01]  /*2290*/  IMAD.SHL.U32 R10, R134.reuse, 0x8, RZ ;  /* 0x00000008860a7824 */ /* 0x040fe200078e00ff */
[----:B------:R-:W-:Y:S01]  /*22a0*/  ISETP.LT.OR P2, PT, R3, 0x2, !P1 ;  /* 0x000000020300780c */ /* 0x000fe20004f41670 */
[----:B------:R-:W-:Y:S01]  /*22b0*/  BSSY B1, `(.L_x_37) ;  /* 0x000000e000017945 */ /* 0x000fe20003800000 */
[----:B------:R-:W-:Y:S02]  /*22c0*/  PRMT R122, R15, 0x8880, RZ ;  /* 0x000088800f7a7816 */ /* 0x000fe400000000ff */
[----:B------:R-:W-:Y:S02]  /*22d0*/  SHF.L.U64.HI R11, R134, 0x3, R135 ;  /* 0x00000003860b7819 */ /* 0x000fe40000010287 */
[----:B------:R-:W-:Y:S01]  /*22e0*/  ISETP.GE.AND P0, PT, R123, 0x9, PT ;  /* 0x000000097b00780c */ /* 0x000fe20003f06270 */
[----:B------:R-:W-:Y:S02]  /*22f0*/  IMAD R15, R122, R125, RZ ;  /* 0x0000007d7a0f7224 */ /* 0x000fe400078e02ff */
[----:B------:R-:W-:-:S04]  /*2300*/  IMAD.WIDE.U32 R10, R14, R134, R10 ;  /* 0x000000860e0a7225 */ /* 0x000fc800078e000a */
[----:B------:R-:W-:Y:S01]  /*2310*/  @!P5 IMAD R21, R24, R124, R15 ;  /* 0x0000007c1815d224 */ /* 0x000fe200078e020f */
[----:B------:R-:W-:Y:S01]  /*2320*/  IADD3 R10, P3, P4, R20, R136, R10 ;  /* 0x00000088140a7210 */ /* 0x000fe20007c7e00a */
[----:B------:R-:W-:-:S03]  /*2330*/  IMAD.IADD R20, R23, 0x1, R11 ;  /* 0x0000000117147824 */ /* 0x000fc600078e020b */
[----:B------:R1:W-:Y:S01]  /*2340*/  @!P5 STG.E.U8 desc[UR38][R4.64], R21 ;  /* 0x000000150400d986 */ /* 0x0003e2000c101126 */
[----:B------:R-:W-:Y:S08]  /*2350*/  @P2 BRA `(.L_x_38) ;  /* 0x00000000000c2947 */ /* 0x000ff00003800000 */
[----:B------:R-:W2:Y:S02]  /*2360*/  LDG.E.U8 R132, desc[UR38][R8.64+0x1] ;  /* 0x0000012608847981 */ /* 0x000ea4000c1e1100 */
[----:B--2---:R-:W-:-:S05]  /*2370*/  PRMT R14, R132, 0x8880, RZ ;  /* 0x00008880840e7816 */ /* 0x004fca00000000ff */
[----:B------:R-:W-:-:S07]  /*2380*/  IMAD R15, R14, R125, RZ ;  /* 0x0000007d0e0f7224 */ /* 0x000fce00078e02ff */
.L_x_38:
[----:B------:R-:W-:Y:S05]  /*2390*/  BSYNC B1 ;  /* 0x0000000000017941 */ /* 0x000fea0003800000 */
.L_x_37:
[----:B------:R-:W-:Y:S01]  /*23a0*/  ISETP.LT.OR P5, PT, R3, 0x1, !P0 ;  /* 0x000000010300780c */ /* 0x000fe200047a1670 */
[----:B------:R-:W-:Y:S01]  /*23b0*/  @!P2 IMAD R25, R25, R124, R15 ;  /* 0x0000007c1919a224 */ /* 0x000fe200078e020f */
[----:B------:R-:W-:Y:S01]  /*23c0*/  BSSY B1, `(.L_x_39) ;  /* 0x000000a000017945 */ /* 0x000fe20003800000 */
[----:B------:R-:W-:Y:S02]  /*23d0*/  IADD3.X R11, R13, R137, R20, P3, P4 ;  /* 0x000000890d0b7210 */ /* 0x000fe40001fe8414 */
[C---:B------:R-:W-:Y:S01]  /*23e0*/  ISETP.LT.OR P3, PT, R3.reuse, 0x2, !P0 ;  /* 0x000000020300780c */ /* 0x040fe20004761670 */
[----:B------:R2:W-:Y:S01]  /*23f0*/  @!P2 STG.E.U8 desc[UR38][R4.64+0x1], R25 ;  /* 0x000001190400a986 */ /* 0x0005e2000c101126 */
[C---:B------:R-:W-:Y:S02]  /*2400*/  ISETP.LT.OR P4, PT, R3.reuse, 0x9, !P1 ;  /* 0x000000090300780c */ /* 0x040fe40004f81670 */
[----:B------:R-:W-:-:S04]  /*2410*/  ISETP.LT.OR P2, PT, R3, 0xa, !P1 ;  /* 0x0000000a0300780c */ /* 0x000fc80004f41670 */
[----:B------:R-:W-:Y:S09]  /*2420*/  @P5 BRA `(.L_x_40) ;  /* 0x00000000000c5947 */ /* 0x000ff20003800000 */
[----:B------:R-:W3:Y:S02]  /*2430*/  LDG.E.U8 R132, desc[UR38][R10.64] ;  /* 0x000000260a847981 */ /* 0x000ee4000c1e1100 */
[----:B---3--:R-:W-:-:S05]  /*2440*/  PRMT R12, R132, 0x8880, RZ ;  /* 0x00008880840c7816 */ /* 0x008fca00000000ff */
[----:B------:R-:W-:-:S07]  /*2450*/  IMAD R15, R12, R125, RZ ;  /* 0x0000007d0c0f7224 */ /* 0x000fce00078e02ff */
.L_x_40:
[----:B------:R-:W-:Y:S05]  /*2460*/  BSYNC B1 ;  /* 0x0000000000017941 */ /* 0x000fea0003800000 */
.L_x_39:
[----:B------:R-:W-:Y:S01]  /*2470*/  @!P5 IMAD R13, R26, R124, R15 ;  /* 0x0000007c1a0dd224 */ /* 0x000fe200078e020f */
[----:B------:R-:W-:Y:S04]  /*2480*/  BSSY B1, `(.L_x_41) ;  /* 0x0000006000017945 */ /* 0x000fe80003800000 */
[----:B------:R3:W-:Y:S01]  /*2490*/  @!P5 STG.E.U8 desc[UR38][R6.64], R13 ;  /* 0x0000000d0600d986 */ /* 0x0007e2000c101126 */
[----:B------:R-:W-:Y:S05]  /*24a0*/  @P3 BRA `(.L_x_42) ;  /* 0x00000000000c3947 */ /* 0x000fea0003800000 */
[----:B------:R-:W4:Y:S02]  /*24b0*/  LDG.E.U8 R132, desc[UR38][R10.64+0x1] ;  /* 0x000001260a847981 */ /* 0x000f24000c1e1100 */
[----:B----4-:R-:W-:-:S05]  /*24c0*/  PRMT R12, R132, 0x8880, RZ ;  /* 0x00008880840c7816 */ /* 0x010fca00000000ff */
[----:B------:R-:W-:-:S07]  /*24d0*/  IMAD R15, R12, R125, RZ ;  /* 0x0000007d0c0f7224 */ /* 0x000fce00078e02ff */
.L_x_42:
[----:B------:R-:W-:Y:S05]  /*24e0*/  BSYNC B1 ;  /* 0x0000000000017941 */ /* 0x000fea0003800000 */
.L_x_41:
[----:B------:R-:W-:Y:S01]  /*24f0*/  @!P3 IMAD R27, R27, R124, R15 ;  /* 0x0000007c1b1bb224 */ /* 0x000fe200078e020f */
[----:B------:R-:W-:Y:S04]  /*2500*/  BSSY B1, `(.L_x_43) ;  /* 0x0000006000017945 */ /* 0x000fe80003800000 */
[----:B------:R4:W-:Y:S01]  /*2510*/  @!P3 STG.E.U8 desc[UR38][R6.64+0x1], R27 ;  /* 0x0000011b0600b986 */ /* 0x0009e2000c101126 */
[----:B------:R-:W-:Y:S05]  /*2520*/  @P4 BRA `(.L_x_44) ;  /* 0x00000000000c4947 */ /* 0x000fea0003800000 */
[----:B------:R-:W5:Y:S02]  /*2530*/  LDG.E.U8 R132, desc[UR38][R8.64+0x8] ;  /* 0x0000082608847981 */ /* 0x000f64000c1e1100 */
[----:B-----5:R-:W-:-:S05]  /*2540*/  PRMT R12, R132, 0x8880, RZ ;  /* 0x00008880840c7816 */ /* 0x020fca00000000ff */
[----:B------:R-:W-:-:S07]  /*2550*/  IMAD R15, R12, R125, RZ ;  /* 0x0000007d0c0f7224 */ /* 0x000fce00078e02ff */
.L_x_44:
[----:B------:R-:W-:Y:S05]  /*2560*/  BSYNC B1 ;  /* 0x0000000000017941 */ /* 0x000fea0003800000 */
.L_x_43:
[----:B---3--:R-:W-:Y:S01]  /*2570*/  @!P4 IMAD R13, R28, R124, R15 ;  /* 0x0000007c1c0dc224 */ /* 0x008fe200078e020f */
[----:B------:R-:W-:Y:S04]  /*2580*/  BSSY B1, `(.L_x_45) ;  /* 0x0000006000017945 */ /* 0x000fe80003800000 */
[----:B------:R3:W-:Y:S01]  /*2590*/  @!P4 STG.E.U8 desc[UR38][R4.64+0x8], R13 ;  /* 0x0000080d0400c986 */ /* 0x0007e2000c101126 */
[----:B------:R-:W-:Y:S05]  /*25a0*/  @P2 BRA `(.L_x_46) ;  /* 0x00000000000c2947 */ /* 0x000fea0003800000 */
[----:B------:R-:W5:Y:S02]  /*25b0*/  LDG.E.U8 R132, desc[UR38][R8.64+0x9] ;  /* 0x0000092608847981 */ /* 0x000f64000c1e1100 */
[----:B-----5:R-:W-:-:S05]  /*25c0*/  PRMT R12, R132, 0x8880, RZ ;  /* 0x00008880840c7816 */ /* 0x020fca00000000ff */
[----:B------:R-:W-:-:S07]  /*25d0*/  IMAD R15, R12, R125, RZ ;  /* 0x0000007d0c0f7224 */ /* 0x000fce00078e02ff */
.L_x_46:
[----:B------:R-:W-:Y:S05]  /*25e0*/  BSYNC B1 ;  /* 0x0000000000017941 */ /* 0x000fea0003800000 */
.L_x_45:
[----:B------:R-:W-:Y:S01]  /*25f0*/  ISETP.LT.OR P4, PT, R3, 0x9, !P0 ;  /* 0x000000090300780c */ /* 0x000fe20004781670 */
[----:B------:R-:W-:Y:S01]  /*2600*/  @!P2 IMAD R29, R29, R124, R15 ;  /* 0x0000007c1d1da224 */ /* 0x000fe200078e020f */
[----:B------:R-:W-:Y:S01]  /*2610*/  BSSY B1, `(.L_x_47) ;  /* 0x0000009000017945 */ /* 0x000fe20003800000 */
[C---:B------:R-:W-:Y:S02]  /*2620*/  ISETP.LT.OR P3, PT, R3.reuse, 0xa, !P0 ;  /* 0x0000000a0300780c */ /* 0x040fe40004761670 */
[C---:B------:R-:W-:Y:S01]  /*2630*/  ISETP.LT.OR P5, PT, R3.reuse, 0x11, !P1 ;  /* 0x000000110300780c */ /* 0x040fe20004fa1670 */
[----:B------:R0:W-:Y:S01]  /*2640*/  @!P2 STG.E.U8 desc[UR38][R4.64+0x9], R29 ;  /* 0x0000091d0400a986 */ /* 0x0001e2000c101126 */
[----:B------:R-:W-:-:S06]  /*2650*/  ISETP.LT.OR P2, PT, R3, 0x12, !P1 ;  /* 0x000000120300780c */ /* 0x000fcc0004f41670 */
[----:B------:R-:W-:Y:S07]  /*2660*/  @P4 BRA `(.L_x_48) ;  /* 0x00000000000c4947 */ /* 0x000fee0003800000 */
[----:B------:R-:W5:Y:S02]  /*2670*/  LDG.E.U8 R132, desc[UR38][R10.64+0x8] ;  /* 0x000008260a847981 */ /* 0x000f64000c1e1100 */
[----:B-----5:R-:W-:-:S05]  /*2680*/  PRMT R12, R132, 0x8880, RZ ;  /* 0x00008880840c7816 */ /* 0x020fca00000000ff */
[----:B------:R-:W-:-:S07]  /*2690*/  IMAD R15, R12, R125, RZ ;  /* 0x0000007d0c0f7224 */ /* 0x000fce00078e02ff */
.L_x_48:
[----:B------:R-:W-:Y:S05]  /*26a0*/  BSYNC B1 ;  /* 0x0000000000017941 */ /* 0x000fea0003800000 */
.L_x_47:
[----:B---3--:R-:W-:Y:S01]  /*26b0*/  @!P4 IMAD R13, R30, R124, R15 ;  /* 0x0000007c1e0dc224 */ /* 0x008fe200078e020f */
[----:B------:R-:W-:Y:S04]  /*26c0*/  BSSY B1, `(.L_x_49) ;  /* 0x0000006000017945 */ /* 0x000fe80003800000 */
[----:B------:R3:W-:Y:S01]  /*26d0*/  @!P4 STG.E.U8 desc[UR38][R6.64+0x8], R13 ;  /* 0x0000080d0600c986 */ /* 0x0007e2000c101126 */
[----:B------:R-:W-:Y:S05]  /*26e0*/  @P3 BRA `(.L_x_50) ;  /* 0x00000000000c3947 */ /* 0x000fea0003800000 */
[----:B------:R-:W5:Y:S02]  /*26f0*/  LDG.E.U8 R132, desc[UR38][R10.64+0x9] ;  /* 0x000009260a847981 */ /* 0x000f64000c1e1100 */
[----:B-----5:R-:W-:-:S05]  /*2700*/  PRMT R12, R132, 0x8880, RZ ;  /* 0x00008880840c7816 */ /* 0x020fca00000000ff */
[----:B------:R-:W-:-:S07]  /*2710*/  IMAD R15, R12, R125, RZ ;  /* 0x0000007d0c0f7224 */ /* 0x000fce00078e02ff */
.L_x_50:
[----:B------:R-:W-:Y:S05]  /*2720*/  BSYNC B1 ;  /* 0x0000000000017941 */ /* 0x000fea0003800000 */
.L_x_49:
[----:B------:R-:W-:Y:S01]  /*2730*/  @!P3 IMAD R31, R31, R124, R15 ;  /* 0x0000007c1f1fb224 */ /* 0x000fe200078e020f */
[----:B------:R-:W-:Y:S04]  /*2740*/  BSSY B1, `(.L_x_51) ;  /* 0x0000006000017945 */ /* 0x000fe80003800000 */
[----:B------:R0:W-:Y:S01]  /*2750*/  @!P3 STG.E.U8 desc[UR38][R6.64+0x9], R31 ;  /* 0x0000091f0600b986 */ /* 0x0001e2000c101126 */
[----:B------:R-:W-:Y:S05]  /*2760*/  @P5 BRA `(.L_x_52) ;  /* 0x00000000000c5947 */ /* 0x000fea0003800000 */
[----:B------:R-:W5:Y:S02]  /*2770*/  LDG.E.U8 R132, desc[UR38][R8.64+0x10] ;  /* 0x0000102608847981 */ /* 0x000f64000c1e1100 */
[----:B-----5:R-:W-:-:S05]  /*2780*/  PRMT R12, R132, 0x8880, RZ ;  /* 0x00008880840c7816 */ /* 0x020fca00000000ff */
[----:B------:R-:W-:-:S07]  /*2790*/  IMAD R15, R12, R125, RZ ;  /* 0x0000007d0c0f7224 */ /* 0x000fce00078e02ff */
.L_x_52:
[----:B------:R-:W-:Y:S05]  /*27a0*/  BSYNC B1 ;  /* 0x0000000000017941 */ /* 0x000fea0003800000 */
.L_x_51:
[----:B---3--:R-:W-:Y:S01]  /*27b0*/  @!P5 IMAD R13, R32, R124, R15 ;  /* 0x0000007c200dd224 */ /* 0x008fe200078e020f */
[----:B------:R-:W-:Y:S04]  /*27c0*/  BSSY B1, `(.L_x_53) ;  /* 0x0000006000017945 */ /* 0x000fe80003800000 */
[----:B------:R3:W-:Y:S01]  /*27d0*/  @!P5 STG.E.U8 desc[UR38][R4.64+0x10], R13 ;  /* 0x0000100d0400d986 */ /* 0x0007e2000c101126 */
[----:B------:R-:W-:Y:S05]  /*27e0*/  @P2 BRA `(.L_x_54) ;  /* 0x00000000000c2947 */ /* 0x000fea0003800000 */
[----:B------:R-:W5:Y:S02]  /*27f0*/  LDG.E.U8 R132, desc[UR38][R8.64+0x11] ;  /* 0x0000112608847981 */ /* 0x000f64000c1e1100 */
[----:B-----5:R-:W-:-:S05]  /*2800*/  PRMT R12, R132, 0x8880, RZ ;  /* 0x00008880840c7816 */ /* 0x020fca00000000ff */
[----:B------:R-:W-:-:S07]  /*2810*/  IMAD R15, R12, R125, RZ ;  /* 0x0000007d0c0f7224 */ /* 0x000fce00078e02ff */
.L_x_54:
[----:B------:R-:W-:Y:S05]  /*2820*/  BSYNC B1 ;  /* 0x0000000000017941 */ /* 0x000fea0003800000 */
.L_x_53:
        /* <DEDUP_REMOVED lines=11> */
.L_x_56:
[----:B------:R-:W-:Y:S05]  /*28e0*/  BSYNC B1 ;  /* 0x0000000000017941 */ /* 0x000fea0003800000 */
.L_x_55:
[----:B---3--:R-:W-:Y:S01]  /*28f0*/  @!P4 IMAD R13, R34, R124, R15 ;  /* 0x0000007c220dc224 */ /* 0x008fe200078e020f */
[----:B------:R-:W-:Y:S04]  /*2900*/  BSSY B1, `(.L_x_57) ;  /* 0x0000006000017945 */ /* 0x000fe80003800000 */
[----:B------:R3:W-:Y:S01]  /*2910*/  @!P4 STG.E.U8 desc[UR38][R6.64+0x10], R13 ;  /* 0x0000100d0600c986 */ /* 0x0007e2000c101126 */
[----:B------:R-:W-:Y:S05]  /*2920*/  @P3 BRA `(.L_x_58) ;  /* 0x00000000000c3947 */ /* 0x000fea0003800000 */
[----:B------:R-:W5:Y:S02]  /*2930*/  LDG.E.U8 R132, desc[UR38][R10.64+0x11] ;  /* 0x000011260a847981 */ /* 0x000f64000c1e1100 */
[----:B-----5:R-:W-:-:S05]  /*2940*/  PRMT R12, R132, 0x8880, RZ ;  /* 0x00008880840c7816 */ /* 0x020fca00000000ff */
[----:B------:R-:W-:-:S07]  /*2950*/  IMAD R15, R12, R125, RZ ;  /* 0x0000007d0c0f7224 */ /* 0x000fce00078e02ff */
.L_x_58:
[----:B------:R-:W-:Y:S05]  /*2960*/  BSYNC B1 ;  /* 0x0000000000017941 */ /* 0x000fea0003800000 */
.L_x_57:
[----:B------:R-:W-:Y:S01]  /*2970*/  @!P3 IMAD R35, R35, R124, R15 ;  /* 0x0000007c2323b224 */ /* 0x000fe200078e020f */
[----:B------:R-:W-:Y:S04]  /*2980*/  BSSY B1, `(.L_x_59) ;  /* 0x0000006000017945 */ /* 0x000fe80003800000 */
[----:B------:R0:W-:Y:S01]  /*2990*/  @!P3 STG.E.U8 desc[UR38][R6.64+0x11], R35 ;  /* 0x000011230600b986 */ /* 0x0001e2000c101126 */
[----:B------:R-:W-:Y:S05]  /*29a0*/  @P5 BRA `(.L_x_60) ;  /* 0x00000000000c5947 */ /* 0x000fea0003800000 */
[----:B------:R-:W5:Y:S02]  /*29b0*/  LDG.E.U8 R132, desc[UR38][R8.64+0x18] ;  /* 0x0000182608847981 */ /* 0x000f64000c1e1100 */
[----:B-----5:R-:W-:-:S05]  /*29c0*/  PRMT R12, R132, 0x8880, RZ ;  /* 0x00008880840c7816 */ /* 0x020fca00000000ff */
[----:B------:R-:W-:-:S07]  /*29d0*/  IMAD R15, R12, R125, RZ ;  /* 0x0000007d0c0f7224 */ /* 0x000fce00078e02ff */
.L_x_60:
[----:B------:R-:W-:Y:S05]  /*29e0*/  BSYNC B1 ;  /* 0x0000000000017941 */ /* 0x000fea0003800000 */
.L_x_59:
[----:B---3--:R-:W-:Y:S01]  /*29f0*/  @!P5 IMAD R13, R36, R124, R15 ;  /* 0x0000007c240dd224 */ /* 0x008fe200078e020f */
[----:B------:R-:W-:Y:S04]  /*2a00*/  BSSY B1, `(.L_x_61) ;  /* 0x0000006000017945 */ /* 0x000fe80003800000 */
[----:B------:R3:W-:Y:S01]  /*2a10*/  @!P5 STG.E.U8 desc[UR38][R4.64+0x18], R13 ;  /* 0x0000180d0400d986 */ /* 0x0007e2000c101126 */
[----:B------:R-:W-:Y:S05]  /*2a20*/  @P2 BRA `(.L_x_62) ;  /* 0x00000000000c2947 */ /* 0x000fea0003800000 */
[----:B------:R-:W5:Y:S02]  /*2a30*/  LDG.E.U8 R132, desc[UR38][R8.64+0x19] ;  /* 0x0000192608847981 */ /* 0x000f64000c1e1100 */
[----:B-----5:R-:W-:-:S05]  /*2a40*/  PRMT R12, R132, 0x8880, RZ ;  /* 0x00008880840c7816 */ /* 0x020fca00000000ff */
[----:B------:R-:W-:-:S07]  /*2a50*/  IMAD R15, R12, R125, RZ ;  /* 0x0000007d0c0f7224 */ /* 0x000fce00078e02ff */
.L_x_62:
[----:B------:R-:W-:Y:S05]  /*2a60*/  BSYNC B1 ;  /* 0x0000000000017941 */ /* 0x000fea0003800000 */
.L_x_61:
        /* <DEDUP_REMOVED lines=11> */
.L_x_64:
[----:B------:R-:W-:Y:S05]  /*2b20*/  BSYNC B1 ;  /* 0x0000000000017941 */ /* 0x000fea0003800000 */
.L_x_63:
[----:B---3--:R-:W-:Y:S01]  /*2b30*/  @!P4 IMAD R13, R38, R124, R15 ;  /* 0x0000007c260dc224 */ /* 0x008fe200078e020f */
[----:B------:R-:W-:Y:S04]  /*2b40*/  BSSY B1, `(.L_x_65) ;  /* 0x0000006000017945 */ /* 0x000fe80003800000 */
[----:B------:R3:W-:Y:S01]  /*2b50*/  @!P4 STG.E.U8 desc[UR38][R6.64+0x18], R13 ;  /* 0x0000180d0600c986 */ /* 0x0007e2000c101126 */
[----:B------:R-:W-:Y:S05]  /*2b60*/  @P3 BRA `(.L_x_66) ;  /* 0x00000000000c3947 */ /* 0x000fea0003800000 */
[----:B------:R-:W5:Y:S02]  /*2b70*/  LDG.E.U8 R132, desc[UR38][R10.64+0x19] ;  /* 0x000019260a847981 */ /* 0x000f64000c1e1100 */
[----:B-----5:R-:W-:-:S05]  /*2b80*/  PRMT R12, R132, 0x8880, RZ ;  /* 0x00008880840c7816 */ /* 0x020fca00000000ff */
[----:B------:R-:W-:-:S07]  /*2b90*/  IMAD R15, R12, R125, RZ ;  /* 0x0000007d0c0f7224 */ /* 0x000fce00078e02ff */
.L_x_66:
[----:B------:R-:W-:Y:S05]  /*2ba0*/  BSYNC B1 ;  /* 0x0000000000017941 */ /* 0x000fea0003800000 */
.L_x_65:
[----:B------:R-:W-:Y:S01]  /*2bb0*/  @!P3 IMAD R39, R39, R124, R15 ;  /* 0x0000007c2727b224 */ /* 0x000fe200078e020f */
[----:B------:R-:W-:Y:S04]  /*2bc0*/  BSSY B1, `(.L_x_67) ;  /* 0x0000006000017945 */ /* 0x000fe80003800000 */
[----:B------:R0:W-:Y:S01]  /*2bd0*/  @!P3 STG.E.U8 desc[UR38][R6.64+0x19], R39 ;  /* 0x000019270600b986 */ /* 0x0001e2000c101126 */
[----:B------:R-:W-:Y:S05]  /*2be0*/  @P5 BRA `(.L_x_68) ;  /* 0x00000000000c5947 */ /* 0x000fea0003800000 */
[----:B------:R-:W5:Y:S02]  /*2bf0*/  LDG.E.U8 R132, desc[UR38][R8.64+0x20] ;  /* 0x0000202608847981 */ /* 0x000f64000c1e1100 */
[----:B-----5:R-:W-:-:S05]  /*2c00*/  PRMT R12, R132, 0x8880, RZ ;  /* 0x00008880840c7816 */ /* 0x020fca00000000ff */
[----:B------:R-:W-:-:S07]  /*2c10*/  IMAD R15, R12, R125, RZ ;  /* 0x0000007d0c0f7224 */ /* 0x000fce00078e02ff */
.L_x_68:
[----:B------:R-:W-:Y:S05]  /*2c20*/  BSYNC B1 ;  /* 0x0000000000017941 */ /* 0x000fea0003800000 */
.L_x_67:
[----:B---3--:R-:W-:Y:S01]  /*2c30*/  @!P5 IMAD R13, R40, R124, R15 ;  /* 0x0000007c280dd224 */ /* 0x008fe200078e020f */
[----:B------:R-:W-:Y:S04]  /*2c40*/  BSSY B1, `(.L_x_69) ;  /* 0x0000006000017945 */ /* 0x000fe80003800000 */
[----:B------:R3:W-:Y:S01]  /*2c50*/  @!P5 STG.E.U8 desc[UR38][R4.64+0x20], R13 ;  /* 0x0000200d0400d986 */ /* 0x0007e2000c101126 */
[----:B------:R-:W-:Y:S05]  /*2c60*/  @P2 BRA `(.L_x_70) ;  /* 0x00000000000c2947 */ /* 0x000fea0003800000 */
[----:B------:R-:W5:Y:S02]  /*2c70*/  LDG.E.U8 R132, desc[UR38][R8.64+0x21] ;  /* 0x0000212608847981 */ /* 0x000f64000c1e1100 */
[----:B-----5:R-:W-:-:S05]  /*2c80*/  PRMT R12, R132, 0x8880, RZ ;  /* 0x00008880840c7816 */ /* 0x020fca00000000ff */
[----:B------:R-:W-:-:S07]  /*2c90*/  IMAD R15, R12, R125, RZ ;  /* 0x0000007d0c0f7224 */ /* 0x000fce00078e02ff */
.L_x_70:
[----:B------:R-:W-:Y:S05]  /*2ca0*/  BSYNC B1 ;  /* 0x0000000000017941 */ /* 0x000fea0003800000 */
.L_x_69:
        /* <DEDUP_REMOVED lines=11> */
.L_x_72:
[----:B------:R-:W-:Y:S05]  /*2d60*/  BSYNC B1 ;  /* 0x0000000000017941 */ /* 0x000fea0003800000 */
.L_x_71:
[----:B---3--:R-:W-:Y:S01]  /*2d70*/  @!P4 IMAD R13, R42, R124, R15 ;  /* 0x0000007c2a0dc224 */ /* 0x008fe200078e020f */
[----:B------:R-:W-:Y:S04]  /*2d80*/  BSSY B1, `(.L_x_73) ;  /* 0x0000006000017945 */ /* 0x000fe80003800000 */
[----:B------:R3:W-:Y:S01]  /*2d90*/  @!P4 STG.E.U8 desc[UR38][R6.64+0x20], R13 ;  /* 0x0000200d0600c986 */ /* 0x0007e2000c101126 */
[----:B------:R-:W-:Y:S05]  /*2da0*/  @P3 BRA `(.L_x_74) ;  /* 0x00000000000c3947 */ /* 0x000fea0003800000 */
[----:B------:R-:W5:Y:S02]  /*2db0*/  LDG.E.U8 R132, desc[UR38][R10.64+0x21] ;  /* 0x000021260a847981 */ /* 0x000f64000c1e1100 */
[----:B-----5:R-:W-:-:S05]  /*2dc0*/  PRMT R12, R132, 0x8880, RZ ;  /* 0x00008880840c7816 */ /* 0x020fca00000000ff */
[----:B------:R-:W-:-:S07]  /*2dd0*/  IMAD R15, R12, R125, RZ ;  /* 0x0000007d0c0f7224 */ /* 0x000fce00078e02ff */
.L_x_74:
[----:B------:R-:W-:Y:S05]  /*2de0*/  BSYNC B1 ;  /* 0x0000000000017941 */ /* 0x000fea0003800000 */
.L_x_73:
[----:B------:R-:W-:Y:S01]  /*2df0*/  @!P3 IMAD R43, R43, R124, R15 ;  /* 0x0000007c2b2bb224 */ /* 0x000fe200078e020f */
[----:B------:R-:W-:Y:S04]  /*2e00*/  BSSY B1, `(.L_x_75) ;  /* 0x0000006000017945 */ /* 0x000fe80003800000 */
[----:B------:R0:W-:Y:S01]  /*2e10*/  @!P3 STG.E.U8 desc[UR38][R6.64+0x21], R43 ;  /* 0x0000212b0600b986 */ /* 0x0001e2000c101126 */
[----:B------:R-:W-:Y:S05]  /*2e20*/  @P5 BRA `(.L_x_76) ;  /* 0x00000000000c5947 */ /* 0x000fea0003800000 */
[----:B------:R-:W5:Y:S02]  /*2e30*/  LDG.E.U8 R132, desc[UR38][R8.64+0x28] ;  /* 0x0000282608847981 */ /* 0x000f64000c1e1100 */
[----:B-----5:R-:W-:-:S05]  /*2e40*/  PRMT R12, R132, 0x8880, RZ ;  /* 0x00008880840c7816 */ /* 0x020fca00000000ff */
[----:B------:R-:W-:-:S07]  /*2e50*/  IMAD R15, R12, R125, RZ ;  /* 0x0000007d0c0f7224 */ /* 0x000fce00078e02ff */
.L_x_76:
[----:B------:R-:W-:Y:S05]  /*2e60*/  BSYNC B1 ;  /* 0x0000000000017941 */ /* 0x000fea0003800000 */
.L_x_75:
[----:B---3--:R-:W-:Y:S01]  /*2e70*/  @!P5 IMAD R13, R44, R124, R15 ;  /* 0x0000007c2c0dd224 */ /* 0x008fe200078e020f */
[----:B------:R-:W-:Y:S04]  /*2e80*/  BSSY B1, `(.L_x_77) ;  /* 0x0000006000017945 */ /* 0x000fe80003800000 */
[----:B------:R3:W-:Y:S01]  /*2e90*/  @!P5 STG.E.U8 desc[UR38][R4.64+0x28], R13 ;  /* 0x0000280d0400d986 */ /* 0x0007e2000c101126 */
[----:B------:R-:W-:Y:S05]  /*2ea0*/  @P2 BRA `(.L_x_78) ;  /* 0x00000000000c2947 */ /* 0x000fea0003800000 */
[----:B------:R-:W5:Y:S02]  /*2eb0*/  LDG.E.U8 R132, desc[UR38][R8.64+0x29] ;  /* 0x0000292608847981 */ /* 0x000f64000c1e1100 */
[----:B-----5:R-:W-:-:S05]  /*2ec0*/  PRMT R12, R132, 0x8880, RZ ;  /* 0x00008880840c7816 */ /* 0x020fca00000000ff */
[----:B------:R-:W-:-:S07]  /*2ed0*/  IMAD R15, R12, R125, RZ ;  /* 0x0000007d0c0f7224 */ /* 0x000fce00078e02ff */
.L_x_78:
[----:B------:R-:W-:Y:S05]  /*2ee0*/  BSYNC B1 ;  /* 0x0000000000017941 */ /* 0x000fea0003800000 */
.L_x_77:
        /* <DEDUP_REMOVED lines=11> */
.L_x_80:
[----:B------:R-:W-:Y:S05]  /*2fa0*/  BSYNC B1 ;  /* 0x0000000000017941 */ /* 0x000fea0003800000 */
.L_x_79:
[----:B---3--:R-:W-:Y:S01]  /*2fb0*/  @!P4 IMAD R13, R46, R124, R15 ;  /* 0x0000007c2e0dc224 */ /* 0x008fe200078e020f */
[----:B------:R-:W-:Y:S04]  /*2fc0*/  BSSY B1, `(.L_x_81) ;  /* 0x0000006000017945 */ /* 0x000fe80003800000 */
[----:B------:R3:W-:Y:S01]  /*2fd0*/  @!P4 STG.E.U8 desc[UR38][R6.64+0x28], R13 ;  /* 0x0000280d0600c986 */ /* 0x0007e2000c101126 */
[----:B------:R-:W-:Y:S05]  /*2fe0*/  @P3 BRA `(.L_x_82) ;  /* 0x00000000000c3947 */ /* 0x000fea0003800000 */
[----:B------:R-:W5:Y:S02]  /*2ff0*/  LDG.E.U8 R132, desc[UR38][R10.64+0x29] ;  /* 0x000029260a847981 */ /* 0x000f64000c1e1100 */
[----:B-----5:R-:W-:-:S05]  /*3000*/  PRMT R12, R132, 0x8880, RZ ;  /* 0x00008880840c7816 */ /* 0x020fca00000000ff */
[----:B------:R-:W-:-:S07]  /*3010*/  IMAD R15, R12, R125, RZ ;  /* 0x0000007d0c0f7224 */ /* 0x000fce00078e02ff */
.L_x_82:
[----:B------:R-:W-:Y:S05]  /*3020*/  BSYNC B1 ;  /* 0x0000000000017941 */ /* 0x000fea0003800000 */
.L_x_81:
[----:B------:R-:W-:Y:S01]  /*3030*/  @!P3 IMAD R47, R47, R124, R15 ;  /* 0x0000007c2f2fb224 */ /* 0x000fe200078e020f */
[----:B------:R-:W-:Y:S04]  /*3040*/  BSSY B1, `(.L_x_83) ;  /* 0x0000006000017945 */ /* 0x000fe80003800000 */
[----:B------:R0:W-:Y:S01]  /*3050*/  @!P3 STG.E.U8 desc[UR38][R6.64+0x29], R47 ;  /* 0x0000292f0600b986 */ /* 0x0001e2000c101126 */
[----:B------:R-:W-:Y:S05]  /*3060*/  @P5 BRA `(.L_x_84) ;  /* 0x00000000000c5947 */ /* 0x000fea0003800000 */
[----:B------:R-:W5:Y:S02]  /*3070*/  LDG.E.U8 R132, desc[UR38][R8.64+0x30] ;  /* 0x0000302608847981 */ /* 0x000f64000c1e1100 */
[----:B-----5:R-:W-:-:S05]  /*3080*/  PRMT R12, R132, 0x8880, RZ ;  /* 0x00008880840c7816 */ /* 0x020fca00000000ff */
[----:B------:R-:W-:-:S07]  /*3090*/  IMAD R15, R12, R125, RZ ;  /* 0x0000007d0c0f7224 */ /* 0x000fce00078e02ff */
.L_x_84:
[----:B------:R-:W-:Y:S05]  /*30a0*/  BSYNC B1 ;  /* 0x0000000000017941 */ /* 0x000fea0003800000 */
.L_x_83:
[----:B---3--:R-:W-:Y:S01]  /*30b0*/  @!P5 IMAD R13, R48, R124, R15 ;  /* 0x0000007c300dd224 */ /* 0x008fe200078e020f */
[----:B------:R-:W-:Y:S04]  /*30c0*/  BSSY B1, `(.L_x_85) ;  /* 0x0000006000017945 */ /* 0x000fe80003800000 */
[----:B------:R3:W-:Y:S01]  /*30d0*/  @!P5 STG.E.U8 desc[UR38][R4.64+0x30], R13 ;  /* 0x0000300d0400d986 */ /* 0x0007e2000c101126 */
[----:B------:R-:W-:Y:S05]  /*30e0*/  @P2 BRA `(.L_x_86) ;  /* 0x00000000000c2947 */ /* 0x000fea0003800000 */
[----:B------:R-:W5:Y:S02]  /*30f0*/  LDG.E.U8 R132, desc[UR38][R8.64+0x31] ;  /* 0x0000312608847981 */ /* 0x000f64000c1e1100 */
[----:B-----5:R-:W-:-:S05]  /*3100*/  PRMT R12, R132, 0x8880, RZ ;  /* 0x00008880840c7816 */ /* 0x020fca00000000ff */
[----:B------:R-:W-:-:S07]  /*3110*/  IMAD R15, R12, R125, RZ ;  /* 0x0000007d0c0f7224 */ /* 0x000fce00078e02ff */
.L_x_86:
[----:B------:R-:W-:Y:S05]  /*3120*/  BSYNC B1 ;  /* 0x0000000000017941 */ /* 0x000fea0003800000 */
.L_x_85:
        /* <DEDUP_REMOVED lines=11> */
.L_x_88:
[----:B------:R-:W-:Y:S05]  /*31e0*/  BSYNC B1 ;  /* 0x0000000000017941 */ /* 0x000fea0003800000 */
.L_x_87:
[----:B---3--:R-:W-:Y:S01]  /*31f0*/  @!P4 IMAD R13, R50, R124, R15 ;  /* 0x0000007c320dc224 */ /* 0x008fe200078e020f */
[----:B------:R-:W-:Y:S04]  /*3200*/  BSSY B1, `(.L_x_89) ;  /* 0x0000006000017945 */ /* 0x000fe80003800000 */
[----:B------:R3:W-:Y:S01]  /*3210*/  @!P4 STG.E.U8 desc[UR38][R6.64+0x30], R13 ;  /* 0x0000300d0600c986 */ /* 0x0007e2000c101126 */
[----:B------:R-:W-:Y:S05]  /*3220*/  @P3 BRA `(.L_x_90) ;  /* 0x00000000000c3947 */ /* 0x000fea0003800000 */
[----:B------:R-:W5:Y:S02]  /*3230*/  LDG.E.U8 R132, desc[UR38][R10.64+0x31] ;  /* 0x000031260a847981 */ /* 0x000f64000c1e1100 */
[----:B-----5:R-:W-:-:S05]  /*3240*/  PRMT R12, R132, 0x8880, RZ ;  /* 0x00008880840c7816 */ /* 0x020fca00000000ff */
[----:B------:R-:W-:-:S07]  /*3250*/  IMAD R15, R12, R125, RZ ;  /* 0x0000007d0c0f7224 */ /* 0x000fce00078e02ff */
.L_x_90:
[----:B------:R-:W-:Y:S05]  /*3260*/  BSYNC B1 ;  /* 0x0000000000017941 */ /* 0x000fea0003800000 */
.L_x_89:
[----:B------:R-:W-:Y:S01]  /*3270*/  @!P3 IMAD R51, R51, R124, R15 ;  /* 0x0000007c3333b224 */ /* 0x000fe200078e020f */
[----:B------:R-:W-:Y:S04]  /*3280*/  BSSY B1, `(.L_x_91) ;  /* 0x0000006000017945 */ /* 0x000fe80003800000 */
[----:B------:R0:W-:Y:S01]  /*3290*/  @!P3 STG.E.U8 desc[UR38][R6.64+0x31], R51 ;  /* 0x000031330600b986 */ /* 0x0001e2000c101126 */
[----:B------:R-:W-:Y:S05]  /*32a0*/  @P5 BRA `(.L_x_92) ;  /* 0x00000000000c5947 */ /* 0x000fea0003800000 */
[----:B------:R-:W5:Y:S02]  /*32b0*/  LDG.E.U8 R132, desc[UR38][R8.64+0x38] ;  /* 0x0000382608847981 */ /* 0x000f64000c1e1100 */
[----:B-----5:R-:W-:-:S05]  /*32c0*/  PRMT R12, R132, 0x8880, RZ ;  /* 0x00008880840c7816 */ /* 0x020fca00000000ff */
[----:B------:R-:W-:-:S07]  /*32d0*/  IMAD R15, R12, R125, RZ ;  /* 0x0000007d0c0f7224 */ /* 0x000fce00078e02ff */
.L_x_92:
[----:B------:R-:W-:Y:S05]  /*32e0*/  BSYNC B1 ;  /* 0x0000000000017941 */ /* 0x000fea0003800000 */
.L_x_91:
[----:B---3--:R-:W-:Y:S01]  /*32f0*/  @!P5 IMAD R13, R52, R124, R15 ;  /* 0x0000007c340dd224 */ /* 0x008fe200078e020f */
[----:B------:R-:W-:Y:S04]  /*3300*/  BSSY B1, `(.L_x_93) ;  /* 0x0000006000017945 */ /* 0x000fe80003800000 */
[----:B------:R3:W-:Y:S01]  /*3310*/  @!P5 STG.E.U8 desc[UR38][R4.64+0x38], R13 ;  /* 0x0000380d0400d986 */ /* 0x0007e2000c101126 */
[----:B------:R-:W-:Y:S05]  /*3320*/  @P2 BRA `(.L_x_94) ;  /* 0x00000000000c2947 */ /* 0x000fea0003800000 */
[----:B------:R-:W5:Y:S02]  /*3330*/  LDG.E.U8 R132, desc[UR38][R8.64+0x39] ;  /* 0x0000392608847981 */ /* 0x000f64000c1e1100 */
[----:B-----5:R-:W-:-:S05]  /*3340*/  PRMT R12, R132, 0x8880, RZ ;  /* 0x00008880840c7816 */ /* 0x020fca00000000ff */
[----:B------:R-:W-:-:S07]  /*3350*/  IMAD R15, R12, R125, RZ ;  /* 0x0000007d0c0f7224 */ /* 0x000fce00078e02ff */
.L_x_94:
[----:B------:R-:W-:Y:S05]  /*3360*/  BSYNC B1 ;  /* 0x0000000000017941 */ /* 0x000fea0003800000 */
.L_x_93:
        /* <DEDUP_REMOVED lines=11> */
.L_x_96:
[----:B------:R-:W-:Y:S05]  /*3420*/  BSYNC B1 ;  /* 0x0000000000017941 */ /* 0x000fea0003800000 */
.L_x_95:
[----:B---3--:R-:W-:Y:S01]  /*3430*/  @!P4 IMAD R13, R54, R124, R15 ;  /* 0x0000007c360dc224 */ /* 0x008fe200078e020f */
[----:B------:R-:W-:Y:S04]  /*3440*/  BSSY B1, `(.L_x_97) ;  /* 0x0000006000017945 */ /* 0x000fe80003800000 */
[----:B------:R3:W-:Y:S01]  /*3450*/  @!P4 STG.E.U8 desc[UR38][R6.64+0x38], R13 ;  /* 0x0000380d0600c986 */ /* 0x0007e2000c101126 */
[----:B------:R-:W-:Y:S05]  /*3460*/  @P3 BRA `(.L_x_98) ;  /* 0x00000000000c3947 */ /* 0x000fea0003800000 */
[----:B------:R-:W5:Y:S02]  /*3470*/  LDG.E.U8 R132, desc[UR38][R10.64+0x39] ;  /* 0x000039260a847981 */ /* 0x000f64000c1e1100 */
[----:B-----5:R-:W-:-:S05]  /*3480*/  PRMT R12, R132, 0x8880, RZ ;  /* 0x00008880840c7816 */ /* 0x020fca00000000ff */
[----:B------:R-:W-:-:S07]  /*3490*/  IMAD R15, R12, R125, RZ ;  /* 0x0000007d0c0f7224 */ /* 0x000fce00078e02ff */
.L_x_98:
[----:B------:R-:W-:Y:S05]  /*34a0*/  BSYNC B1 ;  /* 0x0000000000017941 */ /* 0x000fea0003800000 */
.L_x_97:
[----:B------:R-:W-:Y:S01]  /*34b0*/  @!P3 IMAD R55, R55, R124, R15 ;  /* 0x0000007c3737b224 */ /* 0x000fe200078e020f */
[----:B------:R-:W-:Y:S04]  /*34c0*/  BSSY B1, `(.L_x_99) ;  /* 0x0000006000017945 */ /* 0x000fe80003800000 */
[----:B------:R0:W-:Y:S01]  /*34d0*/  @!P3 STG.E.U8 desc[UR38][R6.64+0x39], R55 ;  /* 0x000039370600b986 */ /* 0x0001e2000c101126 */
[----:B------:R-:W-:Y:S05]  /*34e0*/  @P5 BRA `(.L_x_100) ;  /* 0x00000000000c5947 */ /* 0x000fea0003800000 */
[----:B------:R-:W5:Y:S02]  /*34f0*/  LDG.E.U8 R132, desc[UR38][R8.64+0x40] ;  /* 0x0000402608847981 */ /* 0x000f64000c1e1100 */
[----:B-----5:R-:W-:-:S05]  /*3500*/  PRMT R12, R132, 0x8880, RZ ;  /* 0x00008880840c7816 */ /* 0x020fca00000000ff */
[----:B------:R-:W-:-:S07]  /*3510*/  IMAD R15, R12, R125, RZ ;  /* 0x0000007d0c0f7224 */ /* 0x000fce00078e02ff */
.L_x_100:
[----:B------:R-:W-:Y:S05]  /*3520*/  BSYNC B1 ;  /* 0x0000000000017941 */ /* 0x000fea0003800000 */
.L_x_99:
[----:B---3--:R-:W-:Y:S01]  /*3530*/  @!P5 IMAD R13, R56, R124, R15 ;  /* 0x0000007c380dd224 */ /* 0x008fe200078e020f */
[----:B------:R-:W-:Y:S04]  /*3540*/  BSSY B1, `(.L_x_101) ;  /* 0x0000006000017945 */ /* 0x000fe80003800000 */
[----:B------:R3:W-:Y:S01]  /*3550*/  @!P5 STG.E.U8 desc[UR38][R4.64+0x40], R13 ;  /* 0x0000400d0400d986 */ /* 0x0007e2000c101126 */
[----:B------:R-:W-:Y:S05]  /*3560*/  @P2 BRA `(.L_x_102) ;  /* 0x00000000000c2947 */ /* 0x000fea0003800000 */
[----:B------:R-:W5:Y:S02]  /*3570*/  LDG.E.U8 R132, desc[UR38][R8.64+0x41] ;  /* 0x0000412608847981 */ /* 0x000f64000c1e1100 */
[----:B-----5:R-:W-:-:S05]  /*3580*/  PRMT R12, R132, 0x8880, RZ ;  /* 0x00008880840c7816 */ /* 0x020fca00000000ff */
[----:B------:R-:W-:-:S07]  /*3590*/  IMAD R15, R12, R125, RZ ;  /* 0x0000007d0c0f7224 */ /* 0x000fce00078e02ff */
.L_x_102:
[----:B------:R-:W-:Y:S05]  /*35a0*/  BSYNC B1 ;  /* 0x0000000000017941 */ /* 0x000fea0003800000 */
.L_x_101:
        /* <DEDUP_REMOVED lines=11> */
.L_x_104:
[----:B------:R-:W-:Y:S05]  /*3660*/  BSYNC B1 ;  /* 0x0000000000017941 */ /* 0x000fea0003800000 */
.L_x_103:
[----:B---3--:R-:W-:Y:S01]  /*3670*/  @!P4 IMAD R13, R58, R124, R15 ;  /* 0x0000007c3a0dc224 */ /* 0x008fe200078e020f */
[----:B------:R-:W-:Y:S04]  /*3680*/  BSSY B1, `(.L_x_105) ;  /* 0x0000006000017945 */ /* 0x000fe80003800000 */
[----:B------:R3:W-:Y:S01]  /*3690*/  @!P4 STG.E.U8 desc[UR38][R6.64+0x40], R13 ;  /* 0x0000400d0600c986 */ /* 0x0007e2000c101126 */
[----:B------:R-:W-:Y:S05]  /*36a0*/  @P3 BRA `(.L_x_106) ;  /* 0x00000000000c3947 */ /* 0x000fea0003800000 */
[----:B------:R-:W5:Y:S02]  /*36b0*/  LDG.E.U8 R132, desc[UR38][R10.64+0x41] ;  /* 0x000041260a847981 */ /* 0x000f64000c1e1100 */
[----:B-----5:R-:W-:-:S05]  /*36c0*/  PRMT R12, R132, 0x8880, RZ ;  /* 0x00008880840c7816 */ /* 0x020fca00000000ff */
[----:B------:R-:W-:-:S07]  /*36d0*/  IMAD R15, R12, R125, RZ ;  /* 0x0000007d0c0f7224 */ /* 0x000fce00078e02ff */
.L_x_106:
[----:B------:R-:W-:Y:S05]  /*36e0*/  BSYNC B1 ;  /* 0x0000000000017941 */ /* 0x000fea0003800000 */
.L_x_105:
[----:B------:R-:W-:Y:S01]  /*36f0*/  @!P3 IMAD R59, R59, R124, R15 ;  /* 0x0000007c3b3bb224 */ /* 0x000fe200078e020f */
[----:B------:R-:W-:Y:S04]  /*3700*/  BSSY B1, `(.L_x_107) ;  /* 0x0000006000017945 */ /* 0x000fe80003800000 */
[----:B------:R0:W-:Y:S01]  /*3710*/  @!P3 STG.E.U8 desc[UR38][R6.64+0x41], R59 ;  /* 0x0000413b0600b986 */ /* 0x0001e2000c101126 */
[----:B------:R-:W-:Y:S05]  /*3720*/  @P5 BRA `(.L_x_108) ;  /* 0x00000000000c5947 */ /* 0x000fea0003800000 */
[----:B------:R-:W5:Y:S02]  /*3730*/  LDG.E.U8 R132, desc[UR38][R8.64+0x48] ;  /* 0x0000482608847981 */ /* 0x000f64000c1e1100 */
[----:B-----5:R-:W-:-:S05]  /*3740*/  PRMT R12, R132, 0x8880, RZ ;  /* 0x00008880840c7816 */ /* 0x020fca00000000ff */
[----:B------:R-:W-:-:S07]  /*3750*/  IMAD R15, R12, R125, RZ ;  /* 0x0000007d0c0f7224 */ /* 0x000fce00078e02ff */
.L_x_108:
[----:B------:R-:W-:Y:S05]  /*3760*/  BSYNC B1 ;  /* 0x0000000000017941 */ /* 0x000fea0003800000 */
.L_x_107:
[----:B---3--:R-:W-:Y:S01]  /*3770*/  @!P5 IMAD R13, R60, R124, R15 ;  /* 0x0000007c3c0dd224 */ /* 0x008fe200078e020f */
[----:B------:R-:W-:Y:S04]  /*3780*/  BSSY B1, `(.L_x_109) ;  /* 0x0000006000017945 */ /* 0x000fe80003800000 */
[----:B------:R3:W-:Y:S01]  /*3790*/  @!P5 STG.E.U8 desc[UR38][R4.64+0x48], R13 ;  /* 0x0000480d0400d986 */ /* 0x0007e2000c101126 */
[----:B------:R-:W-:Y:S05]  /*37a0*/  @P2 BRA `(.L_x_110) ;  /* 0x00000000000c2947 */ /* 0x000fea0003800000 */
[----:B------:R-:W5:Y:S02]  /*37b0*/  LDG.E.U8 R132, desc[UR38][R8.64+0x49] ;  /* 0x0000492608847981 */ /* 0x000f64000c1e1100 */
[----:B-----5:R-:W-:-:S05]  /*37c0*/  PRMT R12, R132, 0x8880, RZ ;  /* 0x00008880840c7816 */ /* 0x020fca00000000ff */
[----:B------:R-:W-:-:S07]  /*37d0*/  IMAD R15, R12, R125, RZ ;  /* 0x0000007d0c0f7224 */ /* 0x000fce00078e02ff */
.L_x_110:
[----:B------:R-:W-:Y:S05]  /*37e0*/  BSYNC B1 ;  /* 0x0000000000017941 */ /* 0x000fea0003800000 */
.L_x_109:
        /* <DEDUP_REMOVED lines=11> */
.L_x_112:
[----:B------:R-:W-:Y:S05]  /*38a0*/  BSYNC B1 ;  /* 0x0000000000017941 */ /* 0x000fea0003800000 */
.L_x_111:
[----:B---3--:R-:W-:Y:S01]  /*38b0*/  @!P4 IMAD R13, R62, R124, R15 ;  /* 0x0000007c3e0dc224 */ /* 0x008fe200078e020f */
[----:B------:R-:W-:Y:S04]  /*38c0*/  BSSY B1, `(.L_x_113) ;  /* 0x0000006000017945 */ /* 0x000fe80003800000 */
[----:B------:R3:W-:Y:S01]  /*38d0*/  @!P4 STG.E.U8 desc[UR38][R6.64+0x48], R13 ;  /* 0x0000480d0600c986 */ /* 0x0007e2000c101126 */
[----:B------:R-:W-:Y:S05]  /*38e0*/  @P3 BRA `(.L_x_114) ;  /* 0x00000000000c3947 */ /* 0x000fea0003800000 */
[----:B------:R-:W5:Y:S02]  /*38f0*/  LDG.E.U8 R132, desc[UR38][R10.64+0x49] ;  /* 0x000049260a847981 */ /* 0x000f64000c1e1100 */
[----:B-----5:R-:W-:-:S05]  /*3900*/  PRMT R12, R132, 0x8880, RZ ;  /* 0x00008880840c7816 */ /* 0x020fca00000000ff */
[----:B------:R-:W-:-:S07]  /*3910*/  IMAD R15, R12, R125, RZ ;  /* 0x0000007d0c0f7224 */ /* 0x000fce00078e02ff */
.L_x_114:
[----:B------:R-:W-:Y:S05]  /*3920*/  BSYNC B1 ;  /* 0x0000000000017941 */ /* 0x000fea0003800000 */
.L_x_113:
[----:B------:R-:W-:Y:S01]  /*3930*/  @!P3 IMAD R63, R63, R124, R15 ;  /* 0x0000007c3f3fb224 */ /* 0x000fe200078e020f */
[----:B------:R-:W-:Y:S04]  /*3940*/  BSSY B1, `(.L_x_115) ;  /* 0x0000006000017945 */ /* 0x000fe80003800000 */
[----:B------:R0:W-:Y:S01]  /*3950*/  @!P3 STG.E.U8 desc[UR38][R6.64+0x49], R63 ;  /* 0x0000493f0600b986 */ /* 0x0001e2000c101126 */
[----:B------:R-:W-:Y:S05]  /*3960*/  @P5 BRA `(.L_x_116) ;  /* 0x00000000000c5947 */ /* 0x000fea0003800000 */
[----:B------:R-:W5:Y:S02]  /*3970*/  LDG.E.U8 R132, desc[UR38][R8.64+0x50] ;  /* 0x0000502608847981 */ /* 0x000f64000c1e1100 */
[----:B-----5:R-:W-:-:S05]  /*3980*/  PRMT R12, R132, 0x8880, RZ ;  /* 0x00008880840c7816 */ /* 0x020fca00000000ff */
[----:B------:R-:W-:-:S07]  /*3990*/  IMAD R15, R12, R125, RZ ;  /* 0x0000007d0c0f7224 */ /* 0x000fce00078e02ff */
.L_x_116:
[----:B------:R-:W-:Y:S05]  /*39a0*/  BSYNC B1 ;  /* 0x0000000000017941 */ /* 0x000fea0003800000 */
.L_x_115:
[----:B---3--:R-:W-:Y:S01]  /*39b0*/  @!P5 IMAD R13, R64, R124, R15 ;  /* 0x0000007c400dd224 */ /* 0x008fe200078e020f */
[----:B------:R-:W-:Y:S04]  /*39c0*/  BSSY B1, `(.L_x_117) ;  /* 0x0000006000017945 */ /* 0x000fe80003800000 */
[----:B------:R3:W-:Y:S01]  /*39d0*/  @!P5 STG.E.U8 desc[UR38][R4.64+0x50], R13 ;  /* 0x0000500d0400d986 */ /* 0x0007e2000c101126 */
[----:B------:R-:W-:Y:S05]  /*39e0*/  @P2 BRA `(.L_x_118) ;  /* 0x00000000000c2947 */ /* 0x000fea0003800000 */
[----:B------:R-:W5:Y:S02]  /*39f0*/  LDG.E.U8 R132, desc[UR38][R8.64+0x51] ;  /* 0x0000512608847981 */ /* 0x000f64000c1e1100 */
[----:B-----5:R-:W-:-:S05]  /*3a00*/  PRMT R12, R132, 0x8880, RZ ;  /* 0x00008880840c7816 */ /* 0x020fca00000000ff */
[----:B------:R-:W-:-:S07]  /*3a10*/  IMAD R15, R12, R125, RZ ;  /* 0x0000007d0c0f7224 */ /* 0x000fce00078e02ff */
.L_x_118:
[----:B------:R-:W-:Y:S05]  /*3a20*/  BSYNC B1 ;  /* 0x0000000000017941 */ /* 0x000fea0003800000 */
.L_x_117:
        /* <DEDUP_REMOVED lines=11> */
.L_x_120:
[----:B------:R-:W-:Y:S05]  /*3ae0*/  BSYNC B1 ;  /* 0x0000000000017941 */ /* 0x000fea0003800000 */
.L_x_119:
[----:B---3--:R-:W-:Y:S01]  /*3af0*/  @!P4 IMAD R13, R66, R124, R15 ;  /* 0x0000007c420dc224 */ /* 0x008fe200078e020f */
[----:B------:R-:W-:Y:S04]  /*3b00*/  BSSY B1, `(.L_x_121) ;  /* 0x0000006000017945 */ /* 0x000fe80003800000 */
[----:B------:R3:W-:Y:S01]  /*3b10*/  @!P4 STG.E.U8 desc[UR38][R6.64+0x50], R13 ;  /* 0x0000500d0600c986 */ /* 0x0007e2000c101126 */
[----:B------:R-:W-:Y:S05]  /*3b20*/  @P3 BRA `(.L_x_122) ;  /* 0x00000000000c3947 */ /* 0x000fea0003800000 */
[----:B------:R-:W5:Y:S02]  /*3b30*/  LDG.E.U8 R132, desc[UR38][R10.64+0x51] ;  /* 0x000051260a847981 */ /* 0x000f64000c1e1100 */
[----:B-----5:R-:W-:-:S05]  /*3b40*/  PRMT R12, R132, 0x8880, RZ ;  /* 0x00008880840c7816 */ /* 0x020fca00000000ff */
[----:B------:R-:W-:-:S07]  /*3b50*/  IMAD R15, R12, R125, RZ ;  /* 0x0000007d0c0f7224 */ /* 0x000fce00078e02ff */
.L_x_122:
[----:B------:R-:W-:Y:S05]  /*3b60*/  BSYNC B1 ;  /* 0x0000000000017941 */ /* 0x000fea0003800000 */
.L_x_121:
[----:B------:R-:W-:Y:S01]  /*3b70*/  @!P3 IMAD R67, R67, R124, R15 ;  /* 0x0000007c4343b224 */ /* 0x000fe200078e020f */
[----:B------:R-:W-:Y:S04]  /*3b80*/  BSSY B1, `(.L_x_123) ;  /* 0x0000006000017945 */ /* 0x000fe80003800000 */
[----:B------:R0:W-:Y:S01]  /*3b90*/  @!P3 STG.E.U8 desc[UR38][R6.64+0x51], R67 ;  /* 0x000051430600b986 */ /* 0x0001e2000c101126 */
[----:B------:R-:W-:Y:S05]  /*3ba0*/  @P5 BRA `(.L_x_124) ;  /* 0x00000000000c5947 */ /* 0x000fea0003800000 */
[----:B------:R-:W5:Y:S02]  /*3bb0*/  LDG.E.U8 R132, desc[UR38][R8.64+0x58] ;  /* 0x0000582608847981 */ /* 0x000f64000c1e1100 */
[----:B-----5:R-:W-:-:S05]  /*3bc0*/  PRMT R12, R132, 0x8880, RZ ;  /* 0x00008880840c7816 */ /* 0x020fca00000000ff */
[----:B------:R-:W-:-:S07]  /*3bd0*/  IMAD R15, R12, R125, RZ ;  /* 0x0000007d0c0f7224 */ /* 0x000fce00078e02ff */
.L_x_124:
[----:B------:R-:W-:Y:S05]  /*3be0*/  BSYNC B1 ;  /* 0x0000000000017941 */ /* 0x000fea0003800000 */
.L_x_123:
[----:B---3--:R-:W-:Y:S01]  /*3bf0*/  @!P5 IMAD R13, R68, R124, R15 ;  /* 0x0000007c440dd224 */ /* 0x008fe200078e020f */
[----:B------:R-:W-:Y:S04]  /*3c00*/  BSSY B1, `(.L_x_125) ;  /* 0x0000006000017945 */ /* 0x000fe80003800000 */
[----:B------:R3:W-:Y:S01]  /*3c10*/  @!P5 STG.E.U8 desc[UR38][R4.64+0x58], R13 ;  /* 0x0000580d0400d986 */ /* 0x0007e2000c101126 */
[----:B------:R-:W-:Y:S05]  /*3c20*/  @P2 BRA `(.L_x_126) ;  /* 0x00000000000c2947 */ /* 0x000fea0003800000 */
[----:B------:R-:W5:Y:S02]  /*3c30*/  LDG.E.U8 R132, desc[UR38][R8.64+0x59] ;  /* 0x0000592608847981 */ /* 0x000f64000c1e1100 */
[----:B-----5:R-:W-:-:S05]  /*3c40*/  PRMT R12, R132, 0x8880, RZ ;  /* 0x00008880840c7816 */ /* 0x020fca00000000ff */
[----:B------:R-:W-:-:S07]  /*3c50*/  IMAD R15, R12, R125, RZ ;  /* 0x0000007d0c0f7224 */ /* 0x000fce00078e02ff */
.L_x_126:
[----:B------:R-:W-:Y:S05]  /*3c60*/  BSYNC B1 ;  /* 0x0000000000017941 */ /* 0x000fea0003800000 */
.L_x_125:
        /* <DEDUP_REMOVED lines=11> */
.L_x_128:
[----:B------:R-:W-:Y:S05]  /*3d20*/  BSYNC B1 ;  /* 0x0000000000017941 */ /* 0x000fea0003800000 */
.L_x_127:
[----:B---3--:R-:W-:Y:S01]  /*3d30*/  @!P4 IMAD R13, R70, R124, R15 ;  /* 0x0000007c460dc224 */ /* 0x008fe200078e020f */
[----:B------:R-:W-:Y:S04]  /*3d40*/  BSSY B1, `(.L_x_129) ;  /* 0x0000006000017945 */ /* 0x000fe80003800000 */
[----:B------:R3:W-:Y:S01]  /*3d50*/  @!P4 STG.E.U8 desc[UR38][R6.64+0x58], R13 ;  /* 0x0000580d0600c986 */ /* 0x0007e2000c101126 */
[----:B------:R-:W-:Y:S05]  /*3d60*/  @P3 BRA `(.L_x_130) ;  /* 0x00000000000c3947 */ /* 0x000fea0003800000 */
[----:B------:R-:W5:Y:S02]  /*3d70*/  LDG.E.U8 R132, desc[UR38][R10.64+0x59] ;  /* 0x000059260a847981 */ /* 0x000f64000c1e1100 */
[----:B-----5:R-:W-:-:S05]  /*3d80*/  PRMT R12, R132, 0x8880, RZ ;  /* 0x00008880840c7816 */ /* 0x020fca00000000ff */
[----:B------:R-:W-:-:S07]  /*3d90*/  IMAD R15, R12, R125, RZ ;  /* 0x0000007d0c0f7224 */ /* 0x000fce00078e02ff */
.L_x_130:
[----:B------:R-:W-:Y:S05]  /*3da0*/  BSYNC B1 ;  /* 0x0000000000017941 */ /* 0x000fea0003800000 */
.L_x_129:
[----:B------:R-:W-:Y:S01]  /*3db0*/  @!P3 IMAD R71, R71, R124, R15 ;  /* 0x0000007c4747b224 */ /* 0x000fe200078e020f */
[----:B------:R-:W-:Y:S04]  /*3dc0*/  BSSY B1, `(.L_x_131) ;  /* 0x0000006000017945 */ /* 0x000fe80003800000 */
[----:B------:R0:W-:Y:S01]  /*3dd0*/  @!P3 STG.E.U8 desc[UR38][R6.64+0x59], R71 ;  /* 0x000059470600b986 */ /* 0x0001e2000c101126 */
[----:B------:R-:W-:Y:S05]  /*3de0*/  @P5 BRA `(.L_x_132) ;  /* 0x00000000000c5947 */ /* 0x000fea0003800000 */
[----:B------:R-:W5:Y:S02]  /*3df0*/  LDG.E.U8 R132, desc[UR38][R8.64+0x60] ;  /* 0x0000602608847981 */ /* 0x000f64000c1e1100 */
[----:B-----5:R-:W-:-:S05]  /*3e00*/  PRMT R12, R132, 0x8880, RZ ;  /* 0x00008880840c7816 */ /* 0x020fca00000000ff */
[----:B------:R-:W-:-:S07]  /*3e10*/  IMAD R15, R12, R125, RZ ;  /* 0x0000007d0c0f7224 */ /* 0x000fce00078e02ff */
.L_x_132:
[----:B------:R-:W-:Y:S05]  /*3e20*/  BSYNC B1 ;  /* 0x0000000000017941 */ /* 0x000fea0003800000 */
.L_x_131:
[----:B---3--:R-:W-:Y:S01]  /*3e30*/  @!P5 IMAD R13, R72, R124, R15 ;  /* 0x0000007c480dd224 */ /* 0x008fe200078e020f */
[----:B------:R-:W-:Y:S04]  /*3e40*/  BSSY B1, `(.L_x_133) ;  /* 0x0000006000017945 */ /* 0x000fe80003800000 */
[----:B------:R3:W-:Y:S01]  /*3e50*/  @!P5 STG.E.U8 desc[UR38][R4.64+0x60], R13 ;  /* 0x0000600d0400d986 */ /* 0x0007e2000c101126 */
[----:B------:R-:W-:Y:S05]  /*3e60*/  @P2 BRA `(.L_x_134) ;  /* 0x00000000000c2947 */ /* 0x000fea0003800000 */
[----:B------:R-:W5:Y:S02]  /*3e70*/  LDG.E.U8 R132, desc[UR38][R8.64+0x61] ;  /* 0x0000612608847981 */ /* 0x000f64000c1e1100 */
[----:B-----5:R-:W-:-:S05]  /*3e80*/  PRMT R12, R132, 0x8880, RZ ;  /* 0x00008880840c7816 */ /* 0x020fca00000000ff */
[----:B------:R-:W-:-:S07]  /*3e90*/  IMAD R15, R12, R125, RZ ;  /* 0x0000007d0c0f7224 */ /* 0x000fce00078e02ff */
.L_x_134:
[----:B------:R-:W-:Y:S05]  /*3ea0*/  BSYNC B1 ;  /* 0x0000000000017941 */ /* 0x000fea0003800000 */
.L_x_133:
        /* <DEDUP_REMOVED lines=11> */
.L_x_136:
[----:B------:R-:W-:Y:S05]  /*3f60*/  BSYNC B1 ;  /* 0x0000000000017941 */ /* 0x000fea0003800000 */
.L_x_135:
[----:B---3--:R-:W-:Y:S01]  /*3f70*/  @!P4 IMAD R13, R74, R124, R15 ;  /* 0x0000007c4a0dc224 */ /* 0x008fe200078e020f */
[----:B------:R-:W-:Y:S04]  /*3f80*/  BSSY B1, `(.L_x_137) ;  /* 0x0000006000017945 */ /* 0x000fe80003800000 */
[----:B------:R3:W-:Y:S01]  /*3f90*/  @!P4 STG.E.U8 desc[UR38][R6.64+0x60], R13 ;  /* 0x0000600d0600c986 */ /* 0x0007e2000c101126 */
[----:B------:R-:W-:Y:S05]  /*3fa0*/  @P3 BRA `(.L_x_138) ;  /* 0x00000000000c3947 */ /* 0x000fea0003800000 */
[----:B------:R-:W5:Y:S02]  /*3fb0*/  LDG.E.U8 R132, desc[UR38][R10.64+0x61] ;  /* 0x000061260a847981 */ /* 0x000f64000c1e1100 */
[----:B-----5:R-:W-:-:S05]  /*3fc0*/  PRMT R12, R132, 0x8880, RZ ;  /* 0x00008880840c7816 */ /* 0x020fca00000000ff */
[----:B------:R-:W-:-:S07]  /*3fd0*/  IMAD R15, R12, R125, RZ ;  /* 0x0000007d0c0f7224 */ /* 0x000fce00078e02ff */
.L_x_138:
[----:B------:R-:W-:Y:S05]  /*3fe0*/  BSYNC B1 ;  /* 0x0000000000017941 */ /* 0x000fea0003800000 */
.L_x_137:
[----:B------:R-:W-:Y:S01]  /*3ff0*/  @!P3 IMAD R75, R75, R124, R15 ;  /* 0x0000007c4b4bb224 */ /* 0x000fe200078e020f */
[----:B------:R-:W-:Y:S04]  /*4000*/  BSSY B1, `(.L_x_139) ;  /* 0x0000006000017945 */ /* 0x000fe80003800000 */
[----:B------:R0:W-:Y:S01]  /*4010*/  @!P3 STG.E.U8 desc[UR38][R6.64+0x61], R75 ;  /* 0x0000614b0600b986 */ /* 0x0001e2000c101126 */
[----:B------:R-:W-:Y:S05]  /*4020*/  @P5 BRA `(.L_x_140) ;  /* 0x00000000000c5947 */ /* 0x000fea0003800000 */
[----:B------:R-:W5:Y:S02]  /*4030*/  LDG.E.U8 R132, desc[UR38][R8.64+0x68] ;  /* 0x0000682608847981 */ /* 0x000f64000c1e1100 */
[----:B-----5:R-:W-:-:S05]  /*4040*/  PRMT R12, R132, 0x8880, RZ ;  /* 0x00008880840c7816 */ /* 0x020fca00000000ff */
[----:B------:R-:W-:-:S07]  /*4050*/  IMAD R15, R12, R125, RZ ;  /* 0x0000007d0c0f7224 */ /* 0x000fce00078e02ff */
.L_x_140:
[----:B------:R-:W-:Y:S05]  /*4060*/  BSYNC B1 ;  /* 0x0000000000017941 */ /* 0x000fea0003800000 */
.L_x_139:
[----:B---3--:R-:W-:Y:S01]  /*4070*/  @!P5 IMAD R13, R76, R124, R15 ;  /* 0x0000007c4c0dd224 */ /* 0x008fe200078e020f */
[----:B------:R-:W-:Y:S04]  /*4080*/  BSSY B1, `(.L_x_141) ;  /* 0x0000006000017945 */ /* 0x000fe80003800000 */
[----:B------:R3:W-:Y:S01]  /*4090*/  @!P5 STG.E.U8 desc[UR38][R4.64+0x68], R13 ;  /* 0x0000680d0400d986 */ /* 0x0007e2000c101126 */
[----:B------:R-:W-:Y:S05]  /*40a0*/  @P2 BRA `(.L_x_142) ;  /* 0x00000000000c2947 */ /* 0x000fea0003800000 */
[----:B------:R-:W5:Y:S02]  /*40b0*/  LDG.E.U8 R132, desc[UR38][R8.64+0x69] ;  /* 0x0000692608847981 */ /* 0x000f64000c1e1100 */
[----:B-----5:R-:W-:-:S05]  /*40c0*/  PRMT R12, R132, 0x8880, RZ ;  /* 0x00008880840c7816 */ /* 0x020fca00000000ff */
[----:B------:R-:W-:-:S07]  /*40d0*/  IMAD R15, R12, R125, RZ ;  /* 0x0000007d0c0f7224 */ /* 0x000fce00078e02ff */
.L_x_142:
[----:B------:R-:W-:Y:S05]  /*40e0*/  BSYNC B1 ;  /* 0x0000000000017941 */ /* 0x000fea0003800000 */
.L_x_141:
        /* <DEDUP_REMOVED lines=11> */
.L_x_144:
[----:B------:R-:W-:Y:S05]  /*41a0*/  BSYNC B1 ;  /* 0x0000000000017941 */ /* 0x000fea0003800000 */
.L_x_143:
[----:B---3--:R-:W-:Y:S01]  /*41b0*/  @!P4 IMAD R13, R78, R124, R15 ;  /* 0x0000007c4e0dc224 */ /* 0x008fe200078e020f */
[----:B------:R-:W-:Y:S04]  /*41c0*/  BSSY B1, `(.L_x_145) ;  /* 0x0000006000017945 */ /* 0x000fe80003800000 */
[----:B------:R3:W-:Y:S01]  /*41d0*/  @!P4 STG.E.U8 desc[UR38][R6.64+0x68], R13 ;  /* 0x0000680d0600c986 */ /* 0x0007e2000c101126 */
[----:B------:R-:W-:Y:S05]  /*41e0*/  @P3 BRA `(.L_x_146) ;  /* 0x00000000000c3947 */ /* 0x000fea0003800000 */
[----:B------:R-:W5:Y:S02]  /*41f0*/  LDG.E.U8 R132, desc[UR38][R10.64+0x69] ;  /* 0x000069260a847981 */ /* 0x000f64000c1e1100 */
[----:B-----5:R-:W-:-:S05]  /*4200*/  PRMT R12, R132, 0x8880, RZ ;  /* 0x00008880840c7816 */ /* 0x020fca00000000ff */
[----:B------:R-:W-:-:S07]  /*4210*/  IMAD R15, R12, R125, RZ ;  /* 0x0000007d0c0f7224 */ /* 0x000fce00078e02ff */
.L_x_146:
[----:B------:R-:W-:Y:S05]  /*4220*/  BSYNC B1 ;  /* 0x0000000000017941 */ /* 0x000fea0003800000 */
.L_x_145:
[----:B------:R-:W-:Y:S01]  /*4230*/  @!P3 IMAD R79, R79, R124, R15 ;  /* 0x0000007c4f4fb224 */ /* 0x000fe200078e020f */
[----:B------:R-:W-:Y:S04]  /*4240*/  BSSY B1, `(.L_x_147) ;  /* 0x0000006000017945 */ /* 0x000fe80003800000 */
[----:B------:R0:W-:Y:S01]  /*4250*/  @!P3 STG.E.U8 desc[UR38][R6.64+0x69], R79 ;  /* 0x0000694f0600b986 */ /* 0x0001e2000c101126 */
[----:B------:R-:W-:Y:S05]  /*4260*/  @P5 BRA `(.L_x_148) ;  /* 0x00000000000c5947 */ /* 0x000fea0003800000 */
[----:B------:R-:W5:Y:S02]  /*4270*/  LDG.E.U8 R132, desc[UR38][R8.64+0x70] ;  /* 0x0000702608847981 */ /* 0x000f64000c1e1100 */
[----:B-----5:R-:W-:-:S05]  /*4280*/  PRMT R12, R132, 0x8880, RZ ;  /* 0x00008880840c7816 */ /* 0x020fca00000000ff */
[----:B------:R-:W-:-:S07]  /*4290*/  IMAD R15, R12, R125, RZ ;  /* 0x0000007d0c0f7224 */ /* 0x000fce00078e02ff */
.L_x_148:
[----:B------:R-:W-:Y:S05]  /*42a0*/  BSYNC B1 ;  /* 0x0000000000017941 */ /* 0x000fea0003800000 */
.L_x_147:
[----:B---3--:R-:W-:Y:S01]  /*42b0*/  @!P5 IMAD R13, R80, R124, R15 ;  /* 0x0000007c500dd224 */ /* 0x008fe200078e020f */
[----:B------:R-:W-:Y:S04]  /*42c0*/  BSSY B1, `(.L_x_149) ;  /* 0x0000006000017945 */ /* 0x000fe80003800000 */
[----:B------:R3:W-:Y:S01]  /*42d0*/  @!P5 STG.E.U8 desc[UR38][R4.64+0x70], R13 ;  /* 0x0000700d0400d986 */ /* 0x0007e2000c101126 */
[----:B------:R-:W-:Y:S05]  /*42e0*/  @P2 BRA `(.L_x_150) ;  /* 0x00000000000c2947 */ /* 0x000fea0003800000 */
[----:B------:R-:W5:Y:S02]  /*42f0*/  LDG.E.U8 R132, desc[UR38][R8.64+0x71] ;  /* 0x0000712608847981 */ /* 0x000f64000c1e1100 */
[----:B-----5:R-:W-:-:S05]  /*4300*/  PRMT R12, R132, 0x8880, RZ ;  /* 0x00008880840c7816 */ /* 0x020fca00000000ff */
[----:B------:R-:W-:-:S07]  /*4310*/  IMAD R15, R12, R125, RZ ;  /* 0x0000007d0c0f7224 */ /* 0x000fce00078e02ff */
.L_x_150:
[----:B------:R-:W-:Y:S05]  /*4320*/  BSYNC B1 ;  /* 0x0000000000017941 */ /* 0x000fea0003800000 */
.L_x_149:
        /* <DEDUP_REMOVED lines=11> */
.L_x_152:
[----:B------:R-:W-:Y:S05]  /*43e0*/  BSYNC B1 ;  /* 0x0000000000017941 */ /* 0x000fea0003800000 */
.L_x_151:
[----:B---3--:R-:W-:Y:S01]  /*43f0*/  @!P4 IMAD R13, R82, R124, R15 ;  /* 0x0000007c520dc224 */ /* 0x008fe200078e020f */
[----:B------:R-:W-:Y:S04]  /*4400*/  BSSY B1, `(.L_x_153) ;  /* 0x0000006000017945 */ /* 0x000fe80003800000 */
[----:B------:R3:W-:Y:S01]  /*4410*/  @!P4 STG.E.U8 desc[UR38][R6.64+0x70], R13 ;  /* 0x0000700d0600c986 */ /* 0x0007e2000c101126 */
[----:B------:R-:W-:Y:S05]  /*4420*/  @P3 BRA `(.L_x_154) ;  /* 0x00000000000c3947 */ /* 0x000fea0003800000 */
[----:B------:R-:W5:Y:S02]  /*4430*/  LDG.E.U8 R132, desc[UR38][R10.64+0x71] ;  /* 0x000071260a847981 */ /* 0x000f64000c1e1100 */
[----:B-----5:R-:W-:-:S05]  /*4440*/  PRMT R12, R132, 0x8880, RZ ;  /* 0x00008880840c7816 */ /* 0x020fca00000000ff */
[----:B------:R-:W-:-:S07]  /*4450*/  IMAD R15, R12, R125, RZ ;  /* 0x0000007d0c0f7224 */ /* 0x000fce00078e02ff */
.L_x_154:
[----:B------:R-:W-:Y:S05]  /*4460*/  BSYNC B1 ;  /* 0x0000000000017941 */ /* 0x000fea0003800000 */
.L_x_153:
[----:B------:R-:W-:Y:S01]  /*4470*/  @!P3 IMAD R83, R83, R124, R15 ;  /* 0x0000007c5353b224 */ /* 0x000fe200078e020f */
[----:B------:R-:W-:Y:S04]  /*4480*/  BSSY B1, `(.L_x_155) ;  /* 0x0000006000017945 */ /* 0x000fe80003800000 */
[----:B------:R0:W-:Y:S01]  /*4490*/  @!P3 STG.E.U8 desc[UR38][R6.64+0x71], R83 ;  /* 0x000071530600b986 */ /* 0x0001e2000c101126 */
[----:B------:R-:W-:Y:S05]  /*44a0*/  @P5 BRA `(.L_x_156) ;  /* 0x00000000000c5947 */ /* 0x000fea0003800000 */
[----:B------:R-:W5:Y:S02]  /*44b0*/  LDG.E.U8 R132, desc[UR38][R8.64+0x78] ;  /* 0x0000782608847981 */ /* 0x000f64000c1e1100 */
[----:B-----5:R-:W-:-:S05]  /*44c0*/  PRMT R12, R132, 0x8880, RZ ;  /* 0x00008880840c7816 */ /* 0x020fca00000000ff */
[----:B------:R-:W-:-:S07]  /*44d0*/  IMAD R15, R12, R125, RZ ;  /* 0x0000007d0c0f7224 */ /* 0x000fce00078e02ff */
.L_x_156:
[----:B------:R-:W-:Y:S05]  /*44e0*/  BSYNC B1 ;  /* 0x0000000000017941 */ /* 0x000fea0003800000 */
.L_x_155:
[----:B---3--:R-:W-:Y:S01]  /*44f0*/  @!P5 IMAD R13, R84, R124, R15 ;  /* 0x0000007c540dd224 */ /* 0x008fe200078e020f */
[----:B------:R-:W-:Y:S04]  /*4500*/  BSSY B1, `(.L_x_157) ;  /* 0x0000006000017945 */ /* 0x000fe80003800000 */
[----:B------:R3:W-:Y:S01]  /*4510*/  @!P5 STG.E.U8 desc[UR38][R4.64+0x78], R13 ;  /* 0x0000780d0400d986 */ /* 0x0007e2000c101126 */
[----:B------:R-:W-:Y:S05]  /*4520*/  @P2 BRA `(.L_x_158) ;  /* 0x00000000000c2947 */ /* 0x000fea0003800000 */
[----:B------:R-:W5:Y:S02]  /*4530*/  LDG.E.U8 R132, desc[UR38][R8.64+0x79] ;  /* 0x0000792608847981 */ /* 0x000f64000c1e1100 */
[----:B-----5:R-:W-:-:S05]  /*4540*/  PRMT R12, R132, 0x8880, RZ ;  /* 0x00008880840c7816 */ /* 0x020fca00000000ff */
[----:B------:R-:W-:-:S07]  /*4550*/  IMAD R15, R12, R125, RZ ;  /* 0x0000007d0c0f7224 */ /* 0x000fce00078e02ff */
.L_x_158:
[----:B------:R-:W-:Y:S05]  /*4560*/  BSYNC B1 ;  /* 0x0000000000017941 */ /* 0x000fea0003800000 */
.L_x_157:
        /* <DEDUP_REMOVED lines=11> */
.L_x_160:
[----:B------:R-:W-:Y:S05]  /*4620*/  BSYNC B1 ;  /* 0x0000000000017941 */ /* 0x000fea0003800000 */
.L_x_159:
[----:B---3--:R-:W-:Y:S01]  /*4630*/  @!P4 IMAD R13, R86, R124, R15 ;  /* 0x0000007c560dc224 */ /* 0x008fe200078e020f */
[----:B------:R-:W-:Y:S04]  /*4640*/  BSSY B1, `(.L_x_161) ;  /* 0x0000006000017945 */ /* 0x000fe80003800000 */
[----:B------:R3:W-:Y:S01]  /*4650*/  @!P4 STG.E.U8 desc[UR38][R6.64+0x78], R13 ;  /* 0x0000780d0600c986 */ /* 0x0007e2000c101126 */
[----:B------:R-:W-:Y:S05]  /*4660*/  @P3 BRA `(.L_x_162) ;  /* 0x00000000000c3947 */ /* 0x000fea0003800000 */
[----:B------:R-:W5:Y:S02]  /*4670*/  LDG.E.U8 R132, desc[UR38][R10.64+0x79] ;  /* 0x000079260a847981 */ /* 0x000f64000c1e1100 */
[----:B-----5:R-:W-:-:S05]  /*4680*/  PRMT R12, R132, 0x8880, RZ ;  /* 0x00008880840c7816 */ /* 0x020fca00000000ff */
[----:B------:R-:W-:-:S07]  /*4690*/  IMAD R15, R12, R125, RZ ;  /* 0x0000007d0c0f7224 */ /* 0x000fce00078e02ff */
.L_x_162:
[----:B------:R-:W-:Y:S05]  /*46a0*/  BSYNC B1 ;  /* 0x0000000000017941 */ /* 0x000fea0003800000 */
.L_x_161:
[----:B------:R-:W-:Y:S01]  /*46b0*/  @!P3 IMAD R87, R87, R124, R15 ;  /* 0x0000007c5757b224 */ /* 0x000fe200078e020f */
[----:B------:R-:W-:Y:S04]  /*46c0*/  BSSY B1, `(.L_x_163) ;  /* 0x0000006000017945 */ /* 0x000fe80003800000 */
[----:B------:R0:W-:Y:S01]  /*46d0*/  @!P3 STG.E.U8 desc[UR38][R6.64+0x79], R87 ;  /* 0x000079570600b986 */ /* 0x0001e2000c101126 */
[----:B------:R-:W-:Y:S05]  /*46e0*/  @P5 BRA `(.L_x_164) ;  /* 0x00000000000c5947 */ /* 0x000fea0003800000 */
[----:B------:R-:W5:Y:S02]  /*46f0*/  LDG.E.U8 R132, desc[UR38][R8.64+0x80] ;  /* 0x0000802608847981 */ /* 0x000f64000c1e1100 */
[----:B-----5:R-:W-:-:S05]  /*4700*/  PRMT R12, R132, 0x8880, RZ ;  /* 0x00008880840c7816 */ /* 0x020fca00000000ff */
[----:B------:R-:W-:-:S07]  /*4710*/  IMAD R15, R12, R125, RZ ;  /* 0x0000007d0c0f7224 */ /* 0x000fce00078e02ff */
.L_x_164:
[----:B------:R-:W-:Y:S05]  /*4720*/  BSYNC B1 ;  /* 0x0000000000017941 */ /* 0x000fea0003800000 */
.L_x_163:
[----:B---3--:R-:W-:Y:S01]  /*4730*/  @!P5 IMAD R13, R88, R124, R15 ;  /* 0x0000007c580dd224 */ /* 0x008fe200078e020f */
[----:B------:R-:W-:Y:S04]  /*4740*/  BSSY B1, `(.L_x_165) ;  /* 0x0000006000017945 */ /* 0x000fe80003800000 */
[----:B------:R3:W-:Y:S01]  /*4750*/  @!P5 STG.E.U8 desc[UR38][R4.64+0x80], R13 ;  /* 0x0000800d0400d986 */ /* 0x0007e2000c101126 */
[----:B------:R-:W-:Y:S05]  /*4760*/  @P2 BRA `(.L_x_166) ;  /* 0x00000000000c2947 */ /* 0x000fea0003800000 */
[----:B------:R-:W5:Y:S02]  /*4770*/  LDG.E.U8 R132, desc[UR38][R8.64+0x81] ;  /* 0x0000812608847981 */ /* 0x000f64000c1e1100 */
[----:B-----5:R-:W-:-:S05]  /*4780*/  PRMT R12, R132, 0x8880, RZ ;  /* 0x00008880840c7816 */ /* 0x020fca00000000ff */
[----:B------:R-:W-:-:S07]  /*4790*/  IMAD R15, R12, R125, RZ ;  /* 0x0000007d0c0f7224 */ /* 0x000fce00078e02ff */
.L_x_166:
[----:B------:R-:W-:Y:S05]  /*47a0*/  BSYNC B1 ;  /* 0x0000000000017941 */ /* 0x000fea0003800000 */
.L_x_165:
        /* <DEDUP_REMOVED lines=11> */
.L_x_168:
[----:B------:R-:W-:Y:S05]  /*4860*/  BSYNC B1 ;  /* 0x0000000000017941 */ /* 0x000fea0003800000 */
.L_x_167:
[----:B---3--:R-:W-:Y:S01]  /*4870*/  @!P4 IMAD R13, R90, R124, R15 ;  /* 0x0000007c5a0dc224 */ /* 0x008fe200078e020f */
[----:B------:R-:W-:Y:S04]  /*4880*/  BSSY B1, `(.L_x_169) ;  /* 0x0000006000017945 */ /* 0x000fe80003800000 */
[----:B------:R3:W-:Y:S01]  /*4890*/  @!P4 STG.E.U8 desc[UR38][R6.64+0x80], R13 ;  /* 0x0000800d0600c986 */ /* 0x0007e2000c101126 */
[----:B------:R-:W-:Y:S05]  /*48a0*/  @P3 BRA `(.L_x_170) ;  /* 0x00000000000c3947 */ /* 0x000fea0003800000 */
[----:B------:R-:W5:Y:S02]  /*48b0*/  LDG.E.U8 R132, desc[UR38][R10.64+0x81] ;  /* 0x000081260a847981 */ /* 0x000f64000c1e1100 */
[----:B-----5:R-:W-:-:S05]  /*48c0*/  PRMT R12, R132, 0x8880, RZ ;  /* 0x00008880840c7816 */ /* 0x020fca00000000ff */
[----:B------:R-:W-:-:S07]  /*48d0*/  IMAD R15, R12, R125, RZ ;  /* 0x0000007d0c0f7224 */ /* 0x000fce00078e02ff */
.L_x_170:
[----:B------:R-:W-:Y:S05]  /*48e0*/  BSYNC B1 ;  /* 0x0000000000017941 */ /* 0x000fea0003800000 */
.L_x_169:
[----:B------:R-:W-:Y:S01]  /*48f0*/  @!P3 IMAD R91, R91, R124, R15 ;  /* 0x0000007c5b5bb224 */ /* 0x000fe200078e020f */
[----:B------:R-:W-:Y:S04]  /*4900*/  BSSY B1, `(.L_x_171) ;  /* 0x0000006000017945 */ /* 0x000fe80003800000 */
[----:B------:R0:W-:Y:S01]  /*4910*/  @!P3 STG.E.U8 desc[UR38][R6.64+0x81], R91 ;  /* 0x0000815b0600b986 */ /* 0x0001e2000c101126 */
[----:B------:R-:W-:Y:S05]  /*4920*/  @P5 BRA `(.L_x_172) ;  /* 0x00000000000c5947 */ /* 0x000fea0003800000 */
[----:B------:R-:W5:Y:S02]  /*4930*/  LDG.E.U8 R132, desc[UR38][R8.64+0x88] ;  /* 0x0000882608847981 */ /* 0x000f64000c1e1100 */
[----:B-----5:R-:W-:-:S05]  /*4940*/  PRMT R12, R132, 0x8880, RZ ;  /* 0x00008880840c7816 */ /* 0x020fca00000000ff */
[----:B------:R-:W-:-:S07]  /*4950*/  IMAD R15, R12, R125, RZ ;  /* 0x0000007d0c0f7224 */ /* 0x000fce00078e02ff */
.L_x_172:
[----:B------:R-:W-:Y:S05]  /*4960*/  BSYNC B1 ;  /* 0x0000000000017941 */ /* 0x000fea0003800000 */
.L_x_171:
[----:B---3--:R-:W-:Y:S01]  /*4970*/  @!P5 IMAD R13, R92, R124, R15 ;  /* 0x0000007c5c0dd224 */ /* 0x008fe200078e020f */
[----:B------:R-:W-:Y:S04]  /*4980*/  BSSY B1, `(.L_x_173) ;  /* 0x0000006000017945 */ /* 0x000fe80003800000 */
[----:B------:R3:W-:Y:S01]  /*4990*/  @!P5 STG.E.U8 desc[UR38][R4.64+0x88], R13 ;  /* 0x0000880d0400d986 */ /* 0x0007e2000c101126 */
[----:B------:R-:W-:Y:S05]  /*49a0*/  @P2 BRA `(.L_x_174) ;  /* 0x00000000000c2947 */ /* 0x000fea0003800000 */
[----:B------:R-:W5:Y:S02]  /*49b0*/  LDG.E.U8 R132, desc[UR38][R8.64+0x89] ;  /* 0x0000892608847981 */ /* 0x000f64000c1e1100 */
[----:B-----5:R-:W-:-:S05]  /*49c0*/  PRMT R12, R132, 0x8880, RZ ;  /* 0x00008880840c7816 */ /* 0x020fca00000000ff */
[----:B------:R-:W-:-:S07]  /*49d0*/  IMAD R15, R12, R125, RZ ;  /* 0x0000007d0c0f7224 */ /* 0x000fce00078e02ff */
.L_x_174:
[----:B------:R-:W-:Y:S05]  /*49e0*/  BSYNC B1 ;  /* 0x0000000000017941 */ /* 0x000fea0003800000 */
.L_x_173:
        /* <DEDUP_REMOVED lines=11> */
.L_x_176:
[----:B------:R-:W-:Y:S05]  /*4aa0*/  BSYNC B1 ;  /* 0x0000000000017941 */ /* 0x000fea0003800000 */
.L_x_175:
[----:B---3--:R-:W-:Y:S01]  /*4ab0*/  @!P4 IMAD R13, R94, R124, R15 ;  /* 0x0000007c5e0dc224 */ /* 0x008fe200078e020f */
[----:B------:R-:W-:Y:S04]  /*4ac0*/  BSSY B1, `(.L_x_177) ;  /* 0x0000006000017945 */ /* 0x000fe80003800000 */
[----:B------:R3:W-:Y:S01]  /*4ad0*/  @!P4 STG.E.U8 desc[UR38][R6.64+0x88], R13 ;  /* 0x0000880d0600c986 */ /* 0x0007e2000c101126 */
[----:B------:R-:W-:Y:S05]  /*4ae0*/  @P3 BRA `(.L_x_178) ;  /* 0x00000000000c3947 */ /* 0x000fea0003800000 */
[----:B------:R-:W5:Y:S02]  /*4af0*/  LDG.E.U8 R132, desc[UR38][R10.64+0x89] ;  /* 0x000089260a847981 */ /* 0x000f64000c1e1100 */
[----:B-----5:R-:W-:-:S05]  /*4b00*/  PRMT R12, R132, 0x8880, RZ ;  /* 0x00008880840c7816 */ /* 0x020fca00000000ff */
[----:B------:R-:W-:-:S07]  /*4b10*/  IMAD R15, R12, R125, RZ ;  /* 0x0000007d0c0f7224 */ /* 0x000fce00078e02ff */
.L_x_178:
[----:B------:R-:W-:Y:S05]  /*4b20*/  BSYNC B1 ;  /* 0x0000000000017941 */ /* 0x000fea0003800000 */
.L_x_177:
[----:B------:R-:W-:Y:S01]  /*4b30*/  @!P3 IMAD R95, R95, R124, R15 ;  /* 0x0000007c5f5fb224 */ /* 0x000fe200078e020f */
[----:B------:R-:W-:Y:S04]  /*4b40*/  BSSY B1, `(.L_x_179) ;  /* 0x0000006000017945 */ /* 0x000fe80003800000 */
[----:B------:R0:W-:Y:S01]  /*4b50*/  @!P3 STG.E.U8 desc[UR38][R6.64+0x89], R95 ;  /* 0x0000895f0600b986 */ /* 0x0001e2000c101126 */
[----:B------:R-:W-:Y:S05]  /*4b60*/  @P5 BRA `(.L_x_180) ;  /* 0x00000000000c5947 */ /* 0x000fea0003800000 */
[----:B------:R-:W5:Y:S02]  /*4b70*/  LDG.E.U8 R132, desc[UR38][R8.64+0x90] ;  /* 0x0000902608847981 */ /* 0x000f64000c1e1100 */
[----:B-----5:R-:W-:-:S05]  /*4b80*/  PRMT R12, R132, 0x8880, RZ ;  /* 0x00008880840c7816 */ /* 0x020fca00000000ff */
[----:B------:R-:W-:-:S07]  /*4b90*/  IMAD R15, R12, R125, RZ ;  /* 0x0000007d0c0f7224 */ /* 0x000fce00078e02ff */
.L_x_180:
[----:B------:R-:W-:Y:S05]  /*4ba0*/  BSYNC B1 ;  /* 0x0000000000017941 */ /* 0x000fea0003800000 */
.L_x_179:
[----:B---3--:R-:W-:Y:S01]  /*4bb0*/  @!P5 IMAD R13, R96, R124, R15 ;  /* 0x0000007c600dd224 */ /* 0x008fe200078e020f */
[----:B------:R-:W-:Y:S04]  /*4bc0*/  BSSY B1, `(.L_x_181) ;  /* 0x0000006000017945 */ /* 0x000fe80003800000 */
[----:B------:R3:W-:Y:S01]  /*4bd0*/  @!P5 STG.E.U8 desc[UR38][R4.64+0x90], R13 ;  /* 0x0000900d0400d986 */ /* 0x0007e2000c101126 */
[----:B------:R-:W-:Y:S05]  /*4be0*/  @P2 BRA `(.L_x_182) ;  /* 0x00000000000c2947 */ /* 0x000fea0003800000 */
[----:B------:R-:W5:Y:S02]  /*4bf0*/  LDG.E.U8 R132, desc[UR38][R8.64+0x91] ;  /* 0x0000912608847981 */ /* 0x000f64000c1e1100 */
[----:B-----5:R-:W-:-:S05]  /*4c00*/  PRMT R12, R132, 0x8880, RZ ;  /* 0x00008880840c7816 */ /* 0x020fca00000000ff */
[----:B------:R-:W-:-:S07]  /*4c10*/  IMAD R15, R12, R125, RZ ;  /* 0x0000007d0c0f7224 */ /* 0x000fce00078e02ff */
.L_x_182:
[----:B------:R-:W-:Y:S05]  /*4c20*/  BSYNC B1 ;  /* 0x0000000000017941 */ /* 0x000fea0003800000 */
.L_x_181:
        /* <DEDUP_REMOVED lines=11> */
.L_x_184:
[----:B------:R-:W-:Y:S05]  /*4ce0*/  BSYNC B1 ;  /* 0x0000000000017941 */ /* 0x000fea0003800000 */
.L_x_183:
[----:B---3--:R-:W-:Y:S01]  /*4cf0*/  @!P4 IMAD R13, R98, R124, R15 ;  /* 0x0000007c620dc224 */ /* 0x008fe200078e020f */
[----:B------:R-:W-:Y:S04]  /*4d00*/  BSSY B1, `(.L_x_185) ;  /* 0x0000006000017945 */ /* 0x000fe80003800000 */
[----:B------:R3:W-:Y:S01]  /*4d10*/  @!P4 STG.E.U8 desc[UR38][R6.64+0x90], R13 ;  /* 0x0000900d0600c986 */ /* 0x0007e2000c101126 */
[----:B------:R-:W-:Y:S05]  /*4d20*/  @P3 BRA `(.L_x_186) ;  /* 0x00000000000c3947 */ /* 0x000fea0003800000 */
[----:B------:R-:W5:Y:S02]  /*4d30*/  LDG.E.U8 R132, desc[UR38][R10.64+0x91] ;  /* 0x000091260a847981 */ /* 0x000f64000c1e1100 */
[----:B-----5:R-:W-:-:S05]  /*4d40*/  PRMT R12, R132, 0x8880, RZ ;  /* 0x00008880840c7816 */ /* 0x020fca00000000ff */
[----:B------:R-:W-:-:S07]  /*4d50*/  IMAD R15, R12, R125, RZ ;  /* 0x0000007d0c0f7224 */ /* 0x000fce00078e02ff */
.L_x_186:
[----:B------:R-:W-:Y:S05]  /*4d60*/  BSYNC B1 ;  /* 0x0000000000017941 */ /* 0x000fea0003800000 */
.L_x_185:
[----:B------:R-:W-:Y:S01]  /*4d70*/  @!P3 IMAD R99, R99, R124, R15 ;  /* 0x0000007c6363b224 */ /* 0x000fe200078e020f */
[----:B------:R-:W-:Y:S04]  /*4d80*/  BSSY B1, `(.L_x_187) ;  /* 0x0000006000017945 */ /* 0x000fe80003800000 */
[----:B------:R0:W-:Y:S01]  /*4d90*/  @!P3 STG.E.U8 desc[UR38][R6.64+0x91], R99 ;  /* 0x000091630600b986 */ /* 0x0001e2000c101126 */
[----:B------:R-:W-:Y:S05]  /*4da0*/  @P5 BRA `(.L_x_188) ;  /* 0x00000000000c5947 */ /* 0x000fea0003800000 */
[----:B------:R-:W5:Y:S02]  /*4db0*/  LDG.E.U8 R132, desc[UR38][R8.64+0x98] ;  /* 0x0000982608847981 */ /* 0x000f64000c1e1100 */
[----:B-----5:R-:W-:-:S05]  /*4dc0*/  PRMT R12, R132, 0x8880, RZ ;  /* 0x00008880840c7816 */ /* 0x020fca00000000ff */
[----:B------:R-:W-:-:S07]  /*4dd0*/  IMAD R15, R12, R125, RZ ;  /* 0x0000007d0c0f7224 */ /* 0x000fce00078e02ff */
.L_x_188:
[----:B------:R-:W-:Y:S05]  /*4de0*/  BSYNC B1 ;  /* 0x0000000000017941 */ /* 0x000fea0003800000 */
.L_x_187:
[----:B---3--:R-:W-:Y:S01]  /*4df0*/  @!P5 IMAD R13, R100, R124, R15 ;  /* 0x0000007c640dd224 */ /* 0x008fe200078e020f */
[----:B------:R-:W-:Y:S04]  /*4e00*/  BSSY B1, `(.L_x_189) ;  /* 0x0000006000017945 */ /* 0x000fe80003800000 */
[----:B------:R3:W-:Y:S01]  /*4e10*/  @!P5 STG.E.U8 desc[UR38][R4.64+0x98], R13 ;  /* 0x0000980d0400d986 */ /* 0x0007e2000c101126 */
[----:B------:R-:W-:Y:S05]  /*4e20*/  @P2 BRA `(.L_x_190) ;  /* 0x00000000000c2947 */ /* 0x000fea0003800000 */
[----:B------:R-:W5:Y:S02]  /*4e30*/  LDG.E.U8 R132, desc[UR38][R8.64+0x99] ;  /* 0x0000992608847981 */ /* 0x000f64000c1e1100 */
[----:B-----5:R-:W-:-:S05]  /*4e40*/  PRMT R12, R132, 0x8880, RZ ;  /* 0x00008880840c7816 */ /* 0x020fca00000000ff */
[----:B------:R-:W-:-:S07]  /*4e50*/  IMAD R15, R12, R125, RZ ;  /* 0x0000007d0c0f7224 */ /* 0x000fce00078e02ff */
.L_x_190:
[----:B------:R-:W-:Y:S05]  /*4e60*/  BSYNC B1 ;  /* 0x0000000000017941 */ /* 0x000fea0003800000 */
.L_x_189:
        /* <DEDUP_REMOVED lines=11> */
.L_x_192:
[----:B------:R-:W-:Y:S05]  /*4f20*/  BSYNC B1 ;  /* 0x0000000000017941 */ /* 0x000fea0003800000 */
.L_x_191:
[----:B---3--:R-:W-:Y:S01]  /*4f30*/  @!P4 IMAD R13, R102, R124, R15 ;  /* 0x0000007c660dc224 */ /* 0x008fe200078e020f */
[----:B------:R-:W-:Y:S04]  /*4f40*/  BSSY B1, `(.L_x_193) ;  /* 0x0000006000017945 */ /* 0x000fe80003800000 */
[----:B------:R3:W-:Y:S01]  /*4f50*/  @!P4 STG.E.U8 desc[UR38][R6.64+0x98], R13 ;  /* 0x0000980d0600c986 */ /* 0x0007e2000c101126 */
[----:B------:R-:W-:Y:S05]  /*4f60*/  @P3 BRA `(.L_x_194) ;  /* 0x00000000000c3947 */ /* 0x000fea0003800000 */
[----:B------:R-:W5:Y:S02]  /*4f70*/  LDG.E.U8 R132, desc[UR38][R10.64+0x99] ;  /* 0x000099260a847981 */ /* 0x000f64000c1e1100 */
[----:B-----5:R-:W-:-:S05]  /*4f80*/  PRMT R12, R132, 0x8880, RZ ;  /* 0x00008880840c7816 */ /* 0x020fca00000000ff */
[----:B------:R-:W-:-:S07]  /*4f90*/  IMAD R15, R12, R125, RZ ;  /* 0x0000007d0c0f7224 */ /* 0x000fce00078e02ff */
.L_x_194:
[----:B------:R-:W-:Y:S05]  /*4fa0*/  BSYNC B1 ;  /* 0x0000000000017941 */ /* 0x000fea0003800000 */
.L_x_193:
[----:B------:R-:W-:Y:S01]  /*4fb0*/  @!P3 IMAD R103, R103, R124, R15 ;  /* 0x0000007c6767b224 */ /* 0x000fe200078e020f */
[----:B------:R-:W-:Y:S04]  /*4fc0*/  BSSY B1, `(.L_x_195) ;  /* 0x0000006000017945 */ /* 0x000fe80003800000 */
[----:B------:R0:W-:Y:S01]  /*4fd0*/  @!P3 STG.E.U8 desc[UR38][R6.64+0x99], R103 ;  /* 0x000099670600b986 */ /* 0x0001e2000c101126 */
[----:B------:R-:W-:Y:S05]  /*4fe0*/  @P5 BRA `(.L_x_196) ;  /* 0x00000000000c5947 */ /* 0x000fea0003800000 */
[----:B------:R-:W5:Y:S02]  /*4ff0*/  LDG.E.U8 R132, desc[UR38][R8.64+0xa0] ;  /* 0x0000a02608847981 */ /* 0x000f64000c1e1100 */
[----:B-----5:R-:W-:-:S05]  /*5000*/  PRMT R12, R132, 0x8880, RZ ;  /* 0x00008880840c7816 */ /* 0x020fca00000000ff */
[----:B------:R-:W-:-:S07]  /*5010*/  IMAD R15, R12, R125, RZ ;  /* 0x0000007d0c0f7224 */ /* 0x000fce00078e02ff */
.L_x_196:
[----:B------:R-:W-:Y:S05]  /*5020*/  BSYNC B1 ;  /* 0x0000000000017941 */ /* 0x000fea0003800000 */
.L_x_195:
[----:B---3--:R-:W-:Y:S01]  /*5030*/  @!P5 IMAD R13, R104, R124, R15 ;  /* 0x0000007c680dd224 */ /* 0x008fe200078e020f */
[----:B------:R-:W-:Y:S04]  /*5040*/  BSSY B1, `(.L_x_197) ;  /* 0x0000006000017945 */ /* 0x000fe80003800000 */
[----:B------:R3:W-:Y:S01]  /*5050*/  @!P5 STG.E.U8 desc[UR38][R4.64+0xa0], R13 ;  /* 0x0000a00d0400d986 */ /* 0x0007e2000c101126 */
[----:B------:R-:W-:Y:S05]  /*5060*/  @P2 BRA `(.L_x_198) ;  /* 0x00000000000c2947 */ /* 0x000fea0003800000 */
[----:B------:R-:W5:Y:S02]  /*5070*/  LDG.E.U8 R132, desc[UR38][R8.64+0xa1] ;  /* 0x0000a12608847981 */ /* 0x000f64000c1e1100 */
[----:B-----5:R-:W-:-:S05]  /*5080*/  PRMT R12, R132, 0x8880, RZ ;  /* 0x00008880840c7816 */ /* 0x020fca00000000ff */
[----:B------:R-:W-:-:S07]  /*5090*/  IMAD R15, R12, R125, RZ ;  /* 0x0000007d0c0f7224 */ /* 0x000fce00078e02ff */
.L_x_198:
[----:B------:R-:W-:Y:S05]  /*50a0*/  BSYNC B1 ;  /* 0x0000000000017941 */ /* 0x000fea0003800000 */
.L_x_197:
        /* <DEDUP_REMOVED lines=11> */
.L_x_200:
[----:B------:R-:W-:Y:S05]  /*5160*/  BSYNC B1 ;  /* 0x0000000000017941 */ /* 0x000fea0003800000 */
.L_x_199:
[----:B---3--:R-:W-:Y:S01]  /*5170*/  @!P4 IMAD R13, R106, R124, R15 ;  /* 0x0000007c6a0dc224 */ /* 0x008fe200078e020f */
[----:B------:R-:W-:Y:S04]  /*5180*/  BSSY B1, `(.L_x_201) ;  /* 0x0000006000017945 */ /* 0x000fe80003800000 */
[----:B------:R3:W-:Y:S01]  /*5190*/  @!P4 STG.E.U8 desc[UR38][R6.64+0xa0], R13 ;  /* 0x0000a00d0600c986 */ /* 0x0007e2000c101126 */
[----:B------:R-:W-:Y:S05]  /*51a0*/  @P3 BRA `(.L_x_202) ;  /* 0x00000000000c3947 */ /* 0x000fea0003800000 */
[----:B------:R-:W5:Y:S02]  /*51b0*/  LDG.E.U8 R132, desc[UR38][R10.64+0xa1] ;  /* 0x0000a1260a847981 */ /* 0x000f64000c1e1100 */
[----:B-----5:R-:W-:-:S05]  /*51c0*/  PRMT R12, R132, 0x8880, RZ ;  /* 0x00008880840c7816 */ /* 0x020fca00000000ff */
[----:B------:R-:W-:-:S07]  /*51d0*/  IMAD R15, R12, R125, RZ ;  /* 0x0000007d0c0f7224 */ /* 0x000fce00078e02ff */
.L_x_202:
[----:B------:R-:W-:Y:S05]  /*51e0*/  BSYNC B1 ;  /* 0x0000000000017941 */ /* 0x000fea0003800000 */
.L_x_201:
[----:B------:R-:W-:Y:S01]  /*51f0*/  @!P3 IMAD R107, R107, R124, R15 ;  /* 0x0000007c6b6bb224 */ /* 0x000fe200078e020f */
[----:B------:R-:W-:Y:S04]  /*5200*/  BSSY B1, `(.L_x_203) ;  /* 0x0000006000017945 */ /* 0x000fe80003800000 */
[----:B------:R0:W-:Y:S01]  /*5210*/  @!P3 STG.E.U8 desc[UR38][R6.64+0xa1], R107 ;  /* 0x0000a16b0600b986 */ /* 0x0001e2000c101126 */
[----:B------:R-:W-:Y:S05]  /*5220*/  @P5 BRA `(.L_x_204) ;  /* 0x00000000000c5947 */ /* 0x000fea0003800000 */
[----:B------:R-:W5:Y:S02]  /*5230*/  LDG.E.U8 R132, desc[UR38][R8.64+0xa8] ;  /* 0x0000a82608847981 */ /* 0x000f64000c1e1100 */
[----:B-----5:R-:W-:-:S05]  /*5240*/  PRMT R12, R132, 0x8880, RZ ;  /* 0x00008880840c7816 */ /* 0x020fca00000000ff */
[----:B------:R-:W-:-:S07]  /*5250*/  IMAD R15, R12, R125, RZ ;  /* 0x0000007d0c0f7224 */ /* 0x000fce00078e02ff */
.L_x_204:
[----:B------:R-:W-:Y:S05]  /*5260*/  BSYNC B1 ;  /* 0x0000000000017941 */ /* 0x000fea0003800000 */
.L_x_203:
[----:B---3--:R-:W-:Y:S01]  /*5270*/  @!P5 IMAD R13, R108, R124, R15 ;  /* 0x0000007c6c0dd224 */ /* 0x008fe200078e020f */
[----:B------:R-:W-:Y:S04]  /*5280*/  BSSY B1, `(.L_x_205) ;  /* 0x0000006000017945 */ /* 0x000fe80003800000 */
[----:B------:R3:W-:Y:S01]  /*5290*/  @!P5 STG.E.U8 desc[UR38][R4.64+0xa8], R13 ;  /* 0x0000a80d0400d986 */ /* 0x0007e2000c101126 */
[----:B------:R-:W-:Y:S05]  /*52a0*/  @P2 BRA `(.L_x_206) ;  /* 0x00000000000c2947 */ /* 0x000fea0003800000 */
[----:B------:R-:W5:Y:S02]  /*52b0*/  LDG.E.U8 R132, desc[UR38][R8.64+0xa9] ;  /* 0x0000a92608847981 */ /* 0x000f64000c1e1100 */
[----:B-----5:R-:W-:-:S05]  /*52c0*/  PRMT R12, R132, 0x8880, RZ ;  /* 0x00008880840c7816 */ /* 0x020fca00000000ff */
[----:B------:R-:W-:-:S07]  /*52d0*/  IMAD R15, R12, R125, RZ ;  /* 0x0000007d0c0f7224 */ /* 0x000fce00078e02ff */
.L_x_206:
[----:B------:R-:W-:Y:S05]  /*52e0*/  BSYNC B1 ;  /* 0x0000000000017941 */ /* 0x000fea0003800000 */
.L_x_205:
        /* <DEDUP_REMOVED lines=11> */
.L_x_208:
[----:B------:R-:W-:Y:S05]  /*53a0*/  BSYNC B1 ;  /* 0x0000000000017941 */ /* 0x000fea0003800000 */
.L_x_207:
[----:B---3--:R-:W-:Y:S01]  /*53b0*/  @!P4 IMAD R13, R110, R124, R15 ;  /* 0x0000007c6e0dc224 */ /* 0x008fe200078e020f */
[----:B------:R-:W-:Y:S04]  /*53c0*/  BSSY B1, `(.L_x_209) ;  /* 0x0000006000017945 */ /* 0x000fe80003800000 */
[----:B------:R3:W-:Y:S01]  /*53d0*/  @!P4 STG.E.U8 desc[UR38][R6.64+0xa8], R13 ;  /* 0x0000a80d0600c986 */ /* 0x0007e2000c101126 */
[----:B------:R-:W-:Y:S05]  /*53e0*/  @P3 BRA `(.L_x_210) ;  /* 0x00000000000c3947 */ /* 0x000fea0003800000 */
[----:B------:R-:W5:Y:S02]  /*53f0*/  LDG.E.U8 R132, desc[UR38][R10.64+0xa9] ;  /* 0x0000a9260a847981 */ /* 0x000f64000c1e1100 */
[----:B-----5:R-:W-:-:S05]  /*5400*/  PRMT R12, R132, 0x8880, RZ ;  /* 0x00008880840c7816 */ /* 0x020fca00000000ff */
[----:B------:R-:W-:-:S07]  /*5410*/  IMAD R15, R12, R125, RZ ;  /* 0x0000007d0c0f7224 */ /* 0x000fce00078e02ff */
.L_x_210:
[----:B------:R-:W-:Y:S05]  /*5420*/  BSYNC B1 ;  /* 0x0000000000017941 */ /* 0x000fea0003800000 */
.L_x_209:
[----:B------:R-:W-:Y:S01]  /*5430*/  @!P3 IMAD R111, R111, R124, R15 ;  /* 0x0000007c6f6fb224 */ /* 0x000fe200078e020f */
[----:B------:R-:W-:Y:S04]  /*5440*/  BSSY B1, `(.L_x_211) ;  /* 0x0000006000017945 */ /* 0x000fe80003800000 */
[----:B------:R0:W-:Y:S01]  /*5450*/  @!P3 STG.E.U8 desc[UR38][R6.64+0xa9], R111 ;  /* 0x0000a96f0600b986 */ /* 0x0001e2000c101126 */
[----:B------:R-:W-:Y:S05]  /*5460*/  @P5 BRA `(.L_x_212) ;  /* 0x00000000000c5947 */ /* 0x000fea0003800000 */
[----:B------:R-:W5:Y:S02]  /*5470*/  LDG.E.U8 R132, desc[UR38][R8.64+0xb0] ;  /* 0x0000b02608847981 */ /* 0x000f64000c1e1100 */
[----:B-----5:R-:W-:-:S05]  /*5480*/  PRMT R12, R132, 0x8880, RZ ;  /* 0x00008880840c7816 */ /* 0x020fca00000000ff */
[----:B------:R-:W-:-:S07]  /*5490*/  IMAD R15, R12, R125, RZ ;  /* 0x0000007d0c0f7224 */ /* 0x000fce00078e02ff */
.L_x_212:
[----:B------:R-:W-:Y:S05]  /*54a0*/  BSYNC B1 ;  /* 0x0000000000017941 */ /* 0x000fea0003800000 */
.L_x_211:
[----:B---3--:R-:W-:Y:S01]  /*54b0*/  @!P5 IMAD R13, R112, R124, R15 ;  /* 0x0000007c700dd224 */ /* 0x008fe200078e020f */
[----:B------:R-:W-:Y:S04]  /*54c0*/  BSSY B1, `(.L_x_213) ;  /* 0x0000006000017945 */ /* 0x000fe80003800000 */
[----:B------:R3:W-:Y:S01]  /*54d0*/  @!P5 STG.E.U8 desc[UR38][R4.64+0xb0], R13 ;  /* 0x0000b00d0400d986 */ /* 0x0007e2000c101126 */
[----:B------:R-:W-:Y:S05]  /*54e0*/  @P2 BRA `(.L_x_214) ;  /* 0x00000000000c2947 */ /* 0x000fea0003800000 */
[----:B------:R-:W5:Y:S02]  /*54f0*/  LDG.E.U8 R132, desc[UR38][R8.64+0xb1] ;  /* 0x0000b12608847981 */ /* 0x000f64000c1e1100 */
[----:B-----5:R-:W-:-:S05]  /*5500*/  PRMT R12, R132, 0x8880, RZ ;  /* 0x00008880840c7816 */ /* 0x020fca00000000ff */
[----:B------:R-:W-:-:S07]  /*5510*/  IMAD R15, R12, R125, RZ ;  /* 0x0000007d0c0f7224 */ /* 0x000fce00078e02ff */
.L_x_214:
[----:B------:R-:W-:Y:S05]  /*5520*/  BSYNC B1 ;  /* 0x0000000000017941 */ /* 0x000fea0003800000 */
.L_x_213:
[----:B------:R-:W-:Y:S01]  /*5530*/  ISETP.LT.OR P4, PT, R3, 0xb1, !P0 ;  /* 0x000000b10300780c */ /* 0x000fe20004781670 */
[----:B------:R-:W-:Y:S01]  /*5540*/  @!P2 IMAD R113, R113, R124, R15 ;  /* 0x0000007c7171a224 */ /* 0x000fe200078e020f */
[----:B------:R-:W-:Y:S01]  /*5550*/  BSSY B1, `(.L_x_215) ;  /* 0x000000a000017945 */ /* 0x000fe20003800000 */
[C---:B------:R-:W-:Y:S02]  /*5560*/  ISETP.LT.OR P3, PT, R3.reuse, 0xb2, !P0 ;  /* 0x000000b20300780c */ /* 0x040fe40004761670 */
[C---:B------:R-:W-:Y:S01]  /*5570*/  ISETP.LT.OR P5, PT, R3.reuse, 0xb9, !P0 ;  /* 0x000000b90300780c */ /* 0x040fe200047a1670 */
[----:B------:R0:W-:Y:S01]  /*5580*/  @!P2 STG.E.U8 desc[UR38][R4.64+0xb1], R113 ;  /* 0x0000b1710400a986 */ /* 0x0001e2000c101126 */
[C---:B------:R-:W-:Y:S02]  /*5590*/  ISETP.LT.OR P2, PT, R3.reuse, 0xb9, !P1 ;  /* 0x000000b90300780c */ /* 0x040fe40004f41670 */
[----:B------:R-:W-:-:S04]  /*55a0*/  ISETP.LT.OR P1, PT, R3, 0xba, !P1 ;  /* 0x000000ba0300780c */ /* 0x000fc80004f21670 */
[----:B------:R-:W-:Y:S09]  /*55b0*/  @P4 BRA `(.L_x_216) ;  /* 0x00000000000c4947 */ /* 0x000ff20003800000 */
[----:B------:R-:W5:Y:S02]  /*55c0*/  LDG.E.U8 R132, desc[UR38][R10.64+0xb0] ;  /* 0x0000b0260a847981 */ /* 0x000f64000c1e1100 */
[----:B-----5:R-:W-:-:S05]  /*55d0*/  PRMT R12, R132, 0x8880, RZ ;  /* 0x00008880840c7816 */ /* 0x020fca00000000ff */
[----:B------:R-:W-:-:S07]  /*55e0*/  IMAD R15, R12, R125, RZ ;  /* 0x0000007d0c0f7224 */ /* 0x000fce00078e02ff */
.L_x_216:
[----:B------:R-:W-:Y:S05]  /*55f0*/  BSYNC B1 ;  /* 0x0000000000017941 */ /* 0x000fea0003800000 */
.L_x_215:
[----:B---3--:R-:W-:Y:S01]  /*5600*/  @!P4 IMAD R13, R114, R124, R15 ;  /* 0x0000007c720dc224 */ /* 0x008fe200078e020f */
[----:B------:R-:W-:Y:S04]  /*5610*/  BSSY B1, `(.L_x_217) ;  /* 0x0000006000017945 */ /* 0x000fe80003800000 */
[----:B------:R3:W-:Y:S01]  /*5620*/  @!P4 STG.E.U8 desc[UR38][R6.64+0xb0], R13 ;  /* 0x0000b00d0600c986 */ /* 0x0007e2000c101126 */
[----:B------:R-:W-:Y:S05]  /*5630*/  @P3 BRA `(.L_x_218) ;  /* 0x00000000000c3947 */ /* 0x000fea0003800000 */
[----:B------:R-:W5:Y:S02]  /*5640*/  LDG.E.U8 R132, desc[UR38][R10.64+0xb1] ;  /* 0x0000b1260a847981 */ /* 0x000f64000c1e1100 */
[----:B-----5:R-:W-:-:S05]  /*5650*/  PRMT R12, R132, 0x8880, RZ ;  /* 0x00008880840c7816 */ /* 0x020fca00000000ff */
[----:B------:R-:W-:-:S07]  /*5660*/  IMAD R15, R12, R125, RZ ;  /* 0x0000007d0c0f7224 */ /* 0x000fce00078e02ff */
.L_x_218:
[----:B------:R-:W-:Y:S05]  /*5670*/  BSYNC B1 ;  /* 0x0000000000017941 */ /* 0x000fea0003800000 */
.L_x_217:
[----:B------:R-:W-:Y:S01]  /*5680*/  @!P3 IMAD R115, R115, R124, R15 ;  /* 0x0000007c7373b224 */ /* 0x000fe200078e020f */
[----:B------:R-:W-:Y:S04]  /*5690*/  BSSY B1, `(.L_x_219) ;  /* 0x0000006000017945 */ /* 0x000fe80003800000 */
[----:B------:R0:W-:Y:S01]  /*56a0*/  @!P3 STG.E.U8 desc[UR38][R6.64+0xb1], R115 ;  /* 0x0000b1730600b986 */ /* 0x0001e2000c101126 */
[----:B------:R-:W-:Y:S05]  /*56b0*/  @P2 BRA `(.L_x_220) ;  /* 0x00000000000c2947 */ /* 0x000fea0003800000 */
[----:B------:R-:W5:Y:S02]  /*56c0*/  LDG.E.U8 R132, desc[UR38][R8.64+0xb8] ;  /* 0x0000b82608847981 */ /* 0x000f64000c1e1100 */
[----:B-----5:R-:W-:-:S05]  /*56d0*/  PRMT R12, R132, 0x8880, RZ ;  /* 0x00008880840c7816 */ /* 0x020fca00000000ff */
[----:B------:R-:W-:-:S07]  /*56e0*/  IMAD R15, R12, R125, RZ ;  /* 0x0000007d0c0f7224 */ /* 0x000fce00078e02ff */
.L_x_220:
[----:B------:R-:W-:Y:S05]  /*56f0*/  BSYNC B1 ;  /* 0x0000000000017941 */ /* 0x000fea0003800000 */
.L_x_219:
[----:B---3--:R-:W-:Y:S01]  /*5700*/  @!P2 IMAD R13, R116, R124, R15 ;  /* 0x0000007c740da224 */ /* 0x008fe200078e020f */
[----:B------:R-:W-:Y:S04]  /*5710*/  BSSY B1, `(.L_x_221) ;  /* 0x0000006000017945 */ /* 0x000fe80003800000 */
[----:B------:R3:W-:Y:S01]  /*5720*/  @!P2 STG.E.U8 desc[UR38][R4.64+0xb8], R13 ;  /* 0x0000b80d0400a986 */ /* 0x0007e2000c101126 */
[----:B------:R-:W-:Y:S05]  /*5730*/  @P1 BRA `(.L_x_222) ;  /* 0x00000000000c1947 */ /* 0x000fea0003800000 */
[----:B------:R-:W5:Y:S02]  /*5740*/  LDG.E.U8 R132, desc[UR38][R8.64+0xb9] ;  /* 0x0000b92608847981 */ /* 0x000f64000c1e1100 */
[----:B-----5:R-:W-:-:S05]  /*5750*/  PRMT R12, R132, 0x8880, RZ ;  /* 0x00008880840c7816 */ /* 0x020fca00000000ff */
[----:B------:R-:W-:-:S07]  /*5760*/  IMAD R15, R12, R125, RZ ;  /* 0x0000007d0c0f7224 */ /* 0x000fce00078e02ff */
.L_x_222:
[----:B------:R-:W-:Y:S05]  /*5770*/  BSYNC B1 ;  /* 0x0000000000017941 */ /* 0x000fea0003800000 */
.L_x_221:
[----:B------:R-:W-:Y:S01]  /*5780*/  @!P1 IMAD R117, R117, R124, R15 ;  /* 0x0000007c75759224 */ /* 0x000fe200078e020f */
[----:B------:R-:W-:Y:S04]  /*5790*/  BSSY B1, `(.L_x_223) ;  /* 0x0000006000017945 */ /* 0x000fe80003800000 */
[----:B------:R0:W-:Y:S01]  /*57a0*/  @!P1 STG.E.U8 desc[UR38][R4.64+0xb9], R117 ;  /* 0x0000b97504009986 */ /* 0x0001e2000c101126 */
[----:B------:R-:W-:Y:S05]  /*57b0*/  @P5 BRA `(.L_x_224) ;  /* 0x00000000000c5947 */ /* 0x000fea0003800000 */
[----:B------:R-:W0:Y:S02]  /*57c0*/  LDG.E.U8 R132, desc[UR38][R10.64+0xb8] ;  /* 0x0000b8260a847981 */ /* 0x000e24000c1e1100 */
[----:B0123--:R-:W-:-:S05]  /*57d0*/  PRMT R4, R132, 0x8880, RZ ;  /* 0x0000888084047816 */ /* 0x00ffca00000000ff */
[----:B------:R-:W-:-:S07]  /*57e0*/  IMAD R15, R4, R125, RZ ;  /* 0x0000007d040f7224 */ /* 0x000fce00078e02ff */
.L_x_224:
[----:B------:R-:W-:Y:S05]  /*57f0*/  BSYNC B1 ;  /* 0x0000000000017941 */ /* 0x000fea0003800000 */
.L_x_223:
[----:B0123--:R-:W-:Y:S01]  /*5800*/  @!P5 IMAD R5, R118, R124, R15 ;  /* 0x0000007c7605d224 */ /* 0x00ffe200078e020f */
[----:B------:R-:W-:Y:S01]  /*5810*/  ISETP.LT.OR P0, PT, R3, 0xba, !P0 ;  /* 0x000000ba0300780c */ /* 0x000fe20004701670 */
[----:B------:R-:W-:Y:S03]  /*5820*/  BSSY B1, `(.L_x_225) ;  /* 0x0000006000017945 */ /* 0x000fe60003800000 */
[----:B------:R0:W-:Y:S09]  /*5830*/  @!P5 STG.E.U8 desc[UR38][R6.64+0xb8], R5 ;  /* 0x0000b8050600d986 */ /* 0x0001f2000c101126 */
[----:B------:R-:W-:Y:S05]  /*5840*/  @P0 BRA `(.L_x_226) ;  /* 0x00000000000c0947 */ /* 0x000fea0003800000 */
[----:B------:R-:W2:Y:S02]  /*5850*/  LDG.E.U8 R132, desc[UR38][R10.64+0xb9] ;  /* 0x0000b9260a847981 */ /* 0x000ea4000c1e1100 */
[----:B--2---:R-:W-:-:S05]  /*5860*/  PRMT R4, R132, 0x8880, RZ ;  /* 0x0000888084047816 */ /* 0x004fca00000000ff */
[----:B------:R-:W-:-:S07]  /*5870*/  IMAD R15, R4, R125, RZ ;  /* 0x0000007d040f7224 */ /* 0x000fce00078e02ff */
.L_x_226:
[----:B------:R-:W-:Y:S05]  /*5880*/  BSYNC B1 ;  /* 0x0000000000017941 */ /* 0x000fea0003800000 */
.L_x_225:
[----:B------:R-:W-:Y:S01]  /*5890*/  IMAD R15, R119, R124, R15 ;  /* 0x0000007c770f7224 */ /* 0x000fe200078e020f */
[----:B------:R-:W-:Y:S06]  /*58a0*/  @P0 BRA `(.L_x_227) ;  /* 0x0000001000900947 */ /* 0x000fec0003800000 */
[----:B------:R1:W-:Y:S01]  /*58b0*/  STG.E.U8 desc[UR38][R6.64+0xb9], R15 ;  /* 0x0000b90f06007986 */ /* 0x0003e2000c101126 */
[----:B------:R-:W-:Y:S05]  /*58c0*/  BRA `(.L_x_227) ;  /* 0x0000001000887947 */ /* 0x000fea0003800000 */
.L_x_34:
[C---:B------:R-:W-:Y:S02]  /*58d0*/  ISETP.GE.AND P1, PT, R123.reuse, 0x1, PT ;  /* 0x000000017b00780c */ /* 0x040fe40003f26270 */
[----:B------:R-:W-:Y:S02]  /*58e0*/  ISETP.GE.AND P0, PT, R123, 0x9, PT ;  /* 0x000000097b00780c */ /* 0x000fe40003f06270 */
[C---:B------:R-:W-:Y:S02]  /*58f0*/  ISETP.LT.OR P4, PT, R3.reuse, 0x1, !P1 ;  /* 0x000000010300780c */ /* 0x040fe40004f81670 */
[C---:B------:R-:W-:Y:S02]  /*5900*/  ISETP.LT.OR P3, PT, R3.reuse, 0x2, !P1 ;  /* 0x000000020300780c */ /* 0x040fe40004f61670 */
[C---:B------:R-:W-:Y:S02]  /*5910*/  ISETP.LT.OR P2, PT, R3.reuse, 0x1, !P0 ;  /* 0x000000010300780c */ /* 0x040fe40004741670 */
[----:B------:R-:W-:-:S07]  /*5920*/  ISETP.LT.OR P5, PT, R3, 0x2, !P0 ;  /* 0x000000020300780c */ /* 0x000fce00047a1670 */
[-C--:B------:R-:W-:Y:S02]  /*5930*/  @!P4 IMAD R9, R24, R124.reuse, RZ ;  /* 0x0000007c1809c224 */ /* 0x080fe400078e02ff */
[-C--:B------:R-:W-:Y:S02]  /*5940*/  @!P3 IMAD R25, R25, R124.reuse, RZ ;  /* 0x0000007c1919b224 */ /* 0x080fe400078e02ff */
[-C--:B------:R-:W-:Y:S01]  /*5950*/  @!P2 IMAD R11, R26, R124.reuse, RZ ;  /* 0x0000007c1a0ba224 */ /* 0x080fe200078e02ff */
[----:B------:R0:W-:Y:S01]  /*5960*/  @!P4 STG.E.U8 desc[UR38][R4.64], R9 ;  /* 0x000000090400c986 */ /* 0x0001e2000c101126 */
[----:B------:R-:W-:Y:S01]  /*5970*/  ISETP.LT.OR P4, PT, R3, 0x9, !P1 ;  /* 0x000000090300780c */ /* 0x000fe20004f81670 */
[----:B------:R-:W-:Y:S02]  /*5980*/  @!P5 IMAD R27, R27, R124, RZ ;  /* 0x0000007c1b1bd224 */ /* 0x000fe400078e02ff */
[----:B------:R-:W-:Y:S01]  /*5990*/  @!P3 STG.E.U8 desc[UR38][R4.64+0x1], R25 ;  /* 0x000001190400b986 */ /* 0x000fe2000c101126 */
[----:B------:R-:W-:-:S03]  /*59a0*/  ISETP.LT.OR P3, PT, R3, 0xa, !P1 ;  /* 0x0000000a0300780c */ /* 0x000fc60004f61670 */
[----:B------:R1:W-:Y:S01]  /*59b0*/  @!P2 STG.E.U8 desc[UR38][R6.64], R11 ;  /* 0x0000000b0600a986 */ /* 0x0003e2000c101126 */
[----:B------:R-:W-:-:S03]  /*59c0*/  ISETP.LT.OR P2, PT, R3, 0x9, !P0 ;  /* 0x000000090300780c */ /* 0x000fc60004741670 */
[----:B------:R-:W-:Y:S01]  /*59d0*/  @!P5 STG.E.U8 desc[UR38][R6.64+0x1], R27 ;  /* 0x0000011b0600d986 */ /* 0x000fe2000c101126 */
[----:B------:R-:W-:Y:S01]  /*59e0*/  ISETP.LT.OR P5, PT, R3, 0xa, !P0 ;  /* 0x0000000a0300780c */ /* 0x000fe200047a1670 */
[----:B------:R-:W-:-:S04]  /*59f0*/  @!P4 IMAD R13, R28, R124, RZ ;  /* 0x0000007c1c0dc224 */ /* 0x000fc800078e02ff */
[-C--:B------:R-:W-:Y:S01]  /*5a00*/  @!P3 IMAD R29, R29, R124.reuse, RZ ;  /* 0x0000007c1d1db224 */ /* 0x080fe200078e02ff */
[----:B------:R-:W-:Y:S01]  /*5a10*/  @!P4 STG.E.U8 desc[UR38][R4.64+0x8], R13 ;  /* 0x0000080d0400c986 */ /* 0x000fe2000c101126 */
[C---:B------:R-:W-:Y:S02]  /*5a20*/  ISETP.LT.OR P4, PT, R3.reuse, 0x11, !P1 ;  /* 0x000000110300780c */ /* 0x040fe40004f81670 */
[-C--:B0-----:R-:W-:Y:S01]  /*5a30*/  @!P2 IMAD R9, R30, R124.reuse, RZ ;  /* 0x0000007c1e09a224 */ /* 0x081fe200078e02ff */
[----:B------:R-:W-:Y:S01]  /*5a40*/  @!P3 STG.E.U8 desc[UR38][R4.64+0x9], R29 ;  /* 0x0000091d0400b986 */ /* 0x000fe2000c101126 */
[----:B------:R-:W-:Y:S02]  /*5a50*/  ISETP.LT.OR P3, PT, R3, 0x12, !P1 ;  /* 0x000000120300780c */ /* 0x000fe40004f61670 */
[----:B------:R-:W-:Y:S01]  /*5a60*/  @!P5 IMAD R31, R31, R124, RZ ;  /* 0x0000007c1f1fd224 */ /* 0x000fe200078e02ff */
[----:B------:R0:W-:Y:S01]  /*5a70*/  @!P2 STG.E.U8 desc[UR38][R6.64+0x8], R9 ;  /* 0x000008090600a986 */ /* 0x0001e2000c101126 */
[----:B------:R-:W-:-:S03]  /*5a80*/  ISETP.LT.OR P2, PT, R3, 0x11, !P0 ;  /* 0x000000110300780c */ /* 0x000fc60004741670 */
[----:B------:R-:W-:Y:S01]  /*5a90*/  @!P5 STG.E.U8 desc[UR38][R6.64+0x9], R31 ;  /* 0x0000091f0600d986 */ /* 0x000fe2000c101126 */
[----:B------:R-:W-:Y:S01]  /*5aa0*/  ISETP.LT.OR P5, PT, R3, 0x12, !P0 ;  /* 0x000000120300780c */ /* 0x000fe200047a1670 */
[----:B-1----:R-:W-:-:S04]  /*5ab0*/  @!P4 IMAD R11, R32, R124, RZ ;  /* 0x0000007c200bc224 */ /* 0x002fc800078e02ff */
        /* <DEDUP_REMOVED lines=205> */
[----:B------:R1:W-:Y:S01]  /*6790*/  @!P4 STG.E.U8 desc[UR38][R4.64+0x98], R13 ;  /* 0x0000980d0400c986 */ /* 0x0003e2000c101126 */
        /* <DEDUP_REMOVED lines=13> */
[-C--:B-1----:R-:W-:Y:S01]  /*6870*/  @!P2 IMAD R13, R106, R124.reuse, RZ ;  /* 0x0000007c6a0da224 */ /* 0x082fe200078e02ff */
[----:B------:R-:W-:Y:S01]  /*6880*/  @!P3 STG.E.U8 desc[UR38][R4.64+0xa1], R105 ;  /* 0x0000a1690400b986 */ /* 0x000fe2000c101126 */
[----:B------:R-:W-:Y:S02]  /*6890*/  ISETP.LT.OR P3, PT, R3, 0xaa, !P1 ;  /* 0x000000aa0300780c */ /* 0x000fe40004f61670 */
[----:B------:R-:W-:Y:S01]  /*68a0*/  @!P5 IMAD R107, R107, R124, RZ ;  /* 0x0000007c6b6bd224 */ /* 0x000fe200078e02ff */
[----:B------:R1:W-:Y:S01]  /*68b0*/  @!P2 STG.E.U8 desc[UR38][R6.64+0xa0], R13 ;  /* 0x0000a00d0600a986 */ /* 0x0003e2000c101126 */
[----:B------:R-:W-:-:S03]  /*68c0*/  ISETP.LT.OR P2, PT, R3, 0xa9, !P0 ;  /* 0x000000a90300780c */ /* 0x000fc60004741670 */
[----:B------:R-:W-:Y:S01]  /*68d0*/  @!P5 STG.E.U8 desc[UR38][R6.64+0xa1], R107 ;  /* 0x0000a16b0600d986 */ /* 0x000fe2000c101126 */
[----:B------:R-:W-:Y:S01]  /*68e0*/  ISETP.LT.OR P5, PT, R3, 0xaa, !P0 ;  /* 0x000000aa0300780c */ /* 0x000fe200047a1670 */
[----:B0-----:R-:W-:-:S04]  /*68f0*/  @!P4 IMAD R9, R108, R124, RZ ;  /* 0x0000007c6c09c224 */ /* 0x001fc800078e02ff */
[-C--:B------:R-:W-:Y:S01]  /*6900*/  @!P3 IMAD R109, R109, R124.reuse, RZ ;  /* 0x0000007c6d6db224 */ /* 0x080fe200078e02ff */
[----:B------:R-:W-:Y:S01]  /*6910*/  @!P4 STG.E.U8 desc[UR38][R4.64+0xa8], R9 ;  /* 0x0000a8090400c986 */ /* 0x000fe2000c101126 */
[C---:B------:R-:W-:Y:S02]  /*6920*/  ISETP.LT.OR P4, PT, R3.reuse, 0xb2, !P1 ;  /* 0x000000b20300780c */ /* 0x040fe40004f81670 */
[-C--:B--2---:R-:W-:Y:S01]  /*6930*/  @!P2 IMAD R11, R110, R124.reuse, RZ ;  /* 0x0000007c6e0ba224 */ /* 0x084fe200078e02ff */
[----:B------:R-:W-:Y:S01]  /*6940*/  @!P3 STG.E.U8 desc[UR38][R4.64+0xa9], R109 ;  /* 0x0000a96d0400b986 */ /* 0x000fe2000c101126 */
[----:B------:R-:W-:Y:S02]  /*6950*/  ISETP.LT.OR P3, PT, R3, 0xb1, !P1 ;  /* 0x000000b10300780c */ /* 0x000fe40004f61670 */
[----:B------:R-:W-:Y:S01]  /*6960*/  @!P5 IMAD R111, R111, R124, RZ ;  /* 0x0000007c6f6fd224 */ /* 0x000fe200078e02ff */
[----:B------:R0:W-:Y:S01]  /*6970*/  @!P2 STG.E.U8 desc[UR38][R6.64+0xa8], R11 ;  /* 0x0000a80b0600a986 */ /* 0x0001e2000c101126 */
[----:B------:R-:W-:-:S03]  /*6980*/  ISETP.LT.OR P2, PT, R3, 0xb1, !P0 ;  /* 0x000000b10300780c */ /* 0x000fc60004741670 */
[----:B------:R2:W-:Y:S01]  /*6990*/  @!P5 STG.E.U8 desc[UR38][R6.64+0xa9], R111 ;  /* 0x0000a96f0600d986 */ /* 0x0005e2000c101126 */
[----:B------:R-:W-:Y:S01]  /*69a0*/  ISETP.LT.OR P5, PT, R3, 0xb9, !P0 ;  /* 0x000000b90300780c */ /* 0x000fe200047a1670 */
[----:B------:R-:W-:-:S04]  /*69b0*/  @!P4 IMAD R113, R113, R124, RZ ;  /* 0x0000007c7171c224 */ /* 0x000fc800078e02ff */
[-C--:B-1----:R-:W-:Y:S01]  /*69c0*/  @!P3 IMAD R13, R112, R124.reuse, RZ ;  /* 0x0000007c700db224 */ /* 0x082fe200078e02ff */
[----:B------:R2:W-:Y:S01]  /*69d0*/  @!P4 STG.E.U8 desc[UR38][R4.64+0xb1], R113 ;  /* 0x0000b1710400c986 */ /* 0x0005e2000c101126 */
[C---:B------:R-:W-:Y:S02]  /*69e0*/  ISETP.LT.OR P4, PT, R3.reuse, 0xb2, !P0 ;  /* 0x000000b20300780c */ /* 0x040fe40004781670 */
[C---:B------:R-:W-:Y:S01]  /*69f0*/  ISETP.LT.OR P0, PT, R3.reuse, 0xba, !P0 ;  /* 0x000000ba0300780c */ /* 0x040fe20004701670 */
[----:B------:R2:W-:Y:S01]  /*6a00*/  @!P3 STG.E.U8 desc[UR38][R4.64+0xb0], R13 ;  /* 0x0000b00d0400b986 */ /* 0x0005e2000c101126 */
[C---:B------:R-:W-:Y:S02]  /*6a10*/  ISETP.LT.OR P3, PT, R3.reuse, 0xb9, !P1 ;  /* 0x000000b90300780c */ /* 0x040fe40004f61670 */
[----:B------:R-:W-:Y:S01]  /*6a20*/  ISETP.LT.OR P1, PT, R3, 0xba, !P1 ;  /* 0x000000ba0300780c */ /* 0x000fe20004f21670 */
[-C--:B------:R-:W-:Y:S02]  /*6a30*/  @!P2 IMAD R3, R114, R124.reuse, RZ ;  /* 0x0000007c7203a224 */ /* 0x080fe400078e02ff */
[----:B0-----:R-:W-:-:S03]  /*6a40*/  @!P5 IMAD R11, R118, R124, RZ ;  /* 0x0000007c760bd224 */ /* 0x001fc600078e02ff */
[----:B------:R2:W-:Y:S01]  /*6a50*/  @!P2 STG.E.U8 desc[UR38][R6.64+0xb0], R3 ;  /* 0x0000b0030600a986 */ /* 0x0005e2000c101126 */
[-C--:B------:R-:W-:Y:S02]  /*6a60*/  @!P4 IMAD R115, R115, R124.reuse, RZ ;  /* 0x0000007c7373c224 */ /* 0x080fe400078e02ff */
[-C--:B------:R-:W-:Y:S02]  /*6a70*/  @!P0 IMAD R119, R119, R124.reuse, RZ ;  /* 0x0000007c77778224 */ /* 0x080fe400078e02ff */
[-C--:B------:R-:W-:Y:S01]  /*6a80*/  @!P3 IMAD R9, R116, R124.reuse, RZ ;  /* 0x0000007c7409b224 */ /* 0x080fe200078e02ff */
[----:B------:R2:W-:Y:S01]  /*6a90*/  @!P4 STG.E.U8 desc[UR38][R6.64+0xb1], R115 ;  /* 0x0000b1730600c986 */ /* 0x0005e2000c101126 */
[----:B------:R-:W-:-:S03]  /*6aa0*/  @!P1 IMAD R117, R117, R124, RZ ;  /* 0x0000007c75759224 */ /* 0x000fc600078e02ff */
[----:B------:R2:W-:Y:S04]  /*6ab0*/  @!P3 STG.E.U8 desc[UR38][R4.64+0xb8], R9 ;  /* 0x0000b8090400b986 */ /* 0x0005e8000c101126 */
[----:B------:R2:W-:Y:S04]  /*6ac0*/  @!P1 STG.E.U8 desc[UR38][R4.64+0xb9], R117 ;  /* 0x0000b97504009986 */ /* 0x0005e8000c101126 */
[----:B------:R2:W-:Y:S04]  /*6ad0*/  @!P5 STG.E.U8 desc[UR38][R6.64+0xb8], R11 ;  /* 0x0000b80b0600d986 */ /* 0x0005e8000c101126 */
[----:B------:R2:W-:Y:S02]  /*6ae0*/  @!P0 STG.E.U8 desc[UR38][R6.64+0xb9], R119 ;  /* 0x0000b97706008986 */ /* 0x0005e4000c101126 */
.L_x_227:
[----:B------:R-:W-:Y:S05]  /*6af0*/  BSYNC B0 ;  /* 0x0000000000007941 */ /* 0x000fea0003800000 */
.L_x_33:
[----:B------:R-:W-:Y:S01]  /*6b00*/  IADD3 R16, P0, R16, UR36, RZ ;  /* 0x0000002410107c10 */ /* 0x000fe2000ff1e0ff */
[----:B------:R-:W-:Y:S01]  /*6b10*/  ULDC.64 UR4, c[0x0][0x650] ;  /* 0x0001940000047ab9 */ /* 0x000fe20000000a00 */
[----:B--2---:R-:W-:Y:S01]  /*6b20*/  PRMT R3, RZ, 0x7610, R3 ;  /* 0x00007610ff037816 */ /* 0x004fe20000000003 */
[----:B------:R-:W-:Y:S01]  /*6b30*/  IMAD.MOV.U32 R122, RZ, RZ, -0x1 ;  /* 0xffffffffff7a7424 */ /* 0x000fe200078e00ff */
[----:B------:R-:W-:Y:S01]  /*6b40*/  IADD3.X R17, R17, UR42, RZ, P0, !PT ;  /* 0x0000002a11117c10 */ /* 0x000fe200087fe4ff */
[----:B------:R-:W-:Y:S01]  /*6b50*/  IMAD.MOV.U32 R23, RZ, RZ, -0x1 ;  /* 0xffffffffff177424 */ /* 0x000fe200078e00ff */
[----:B------:R-:W-:-:S04]  /*6b60*/  ISETP.GE.U32.AND P0, PT, R16, UR4, PT ;  /* 0x0000000410007c0c */ /* 0x000fc8000bf06070 */
[----:B------:R-:W-:-:S13]  /*6b70*/  ISETP.GE.U32.AND.EX P0, PT, R17, UR5, PT, P0 ;  /* 0x0000000511007c0c */ /* 0x000fda000bf06100 */
[----:B------:R-:W-:Y:S05]  /*6b80*/  @P0 BRA `(.L_x_228) ;  /* 0x0000000400500947 */ /* 0x000fea0003800000 */
[----:B------:R-:W2:Y:S01]  /*6b90*/  LDC.64 R10, c[0x0][0x628] ;  /* 0x00018a00ff0a7b82 */ /* 0x000ea20000000a00 */
[----:B------:R-:W3:Y:S01]  /*6ba0*/  S2R R12, SR_CTAID.X ;  /* 0x00000000000c7919 */ /* 0x000ee20000002500 */
[----:B------:R-:W-:Y:S02]  /*6bb0*/  IMAD.MOV.U32 R8, RZ, RZ, R16 ;  /* 0x000000ffff087224 */ /* 0x000fe400078e0010 */
[----:B------:R-:W-:Y:S01]  /*6bc0*/  IMAD.MOV.U32 R9, RZ, RZ, R17 ;  /* 0x000000ffff097224 */ /* 0x000fe200078e0011 */
[----:B------:R-:W0:Y:S03]  /*6bd0*/  S2R R20, SR_CTAID.Y ;  /* 0x0000000000147919 */ /* 0x000e260000002600 */
[----:B------:R-:W0:Y:S08]  /*6be0*/  LDC R0, c[0x0][0x630] ;  /* 0x00018c00ff007b82 */ /* 0x000e300000000800 */
[----:B-1----:R-:W1:Y:S01]  /*6bf0*/  LDC.64 R14, c[0x0][0x620] ;  /* 0x00018800ff0e7b82 */ /* 0x002e620000000a00 */
[----:B--2---:R-:W-:-:S04]  /*6c00*/  ISETP.NE.U32.AND P0, PT, R10, RZ, PT ;  /* 0x000000ff0a00720c */ /* 0x004fc80003f05070 */
[----:B------:R-:W-:-:S13]  /*6c10*/  ISETP.NE.AND.EX P0, PT, R11, RZ, PT, P0 ;  /* 0x000000ff0b00720c */ /* 0x000fda0003f05300 */
[----:B01-3--:R-:W-:Y:S05]  /*6c20*/  @!P0 BRA `(.L_x_229) ;  /* 0x0000000000288947 */ /* 0x00bfea0003800000 */
[----:B------:R-:W0:Y:S02]  /*6c30*/  LDC R3, c[0x0][0x634] ;  /* 0x00018d00ff037b82 */ /* 0x000e240000000800 */
[----:B0-----:R-:W-:-:S05]  /*6c40*/  IADD3 R3, P0, R16, R3, RZ ;  /* 0x0000000310037210 */ /* 0x001fca0007f1e0ff */
[----:B------:R-:W-:-:S04]  /*6c50*/  IMAD.X R13, RZ, RZ, R17, P0 ;  /* 0x000000ffff0d7224 */ /* 0x000fc800000e0611 */
[----:B------:R-:W-:-:S04]  /*6c60*/  IMAD.WIDE.U32 R4, R13, R10, RZ ;  /* 0x0000000a0d047225 */ /* 0x000fc800078e00ff */
[----:B----4-:R-:W-:-:S04]  /*6c70*/  IMAD.WIDE.U32 R6, P0, R3, R11, R4 ;  /* 0x0000000b03067225 */ /* 0x010fc80007800004 */
[----:B------:R-:W-:-:S04]  /*6c80*/  IMAD.WIDE.U32 R4, R3, R10, RZ ;  /* 0x0000000a03047225 */ /* 0x000fc800078e00ff */
[----:B------:R-:W-:Y:S01]  /*6c90*/  IMAD.X R9, RZ, RZ, RZ, P0 ;  /* 0x000000ffff097224 */ /* 0x000fe200000e06ff */
[----:B------:R-:W-:Y:S01]  /*6ca0*/  IADD3 RZ, P0, R5, R6, RZ ;  /* 0x0000000605ff7210 */ /* 0x000fe20007f1e0ff */
[----:B------:R-:W-:-:S04]  /*6cb0*/  IMAD.MOV.U32 R8, RZ, RZ, R7 ;  /* 0x000000ffff087224 */ /* 0x000fc800078e0007 */
[----:B------:R-:W-:-:S08]  /*6cc0*/  IMAD.WIDE.U32.X R8, R13, R11, R8, P0 ;  /* 0x0000000b0d087225 */ /* 0x000fd000000e0408 */
.L_x_229:
[-CC-:B------:R-:W-:Y:S01]  /*6cd0*/  SHF.R.U64 R23, R8, R0.reuse, R9.reuse ;  /* 0x0000000008177219 */ /* 0x180fe20000001209 */
[----:B----4-:R-:W0:Y:S01]  /*6ce0*/  LDC.64 R26, c[0x0][0x640] ;  /* 0x00019000ff1a7b82 */ /* 0x010e220000000a00 */
[----:B------:R-:W-:Y:S01]  /*6cf0*/  SHF.R.U32.HI R0, RZ, R0, R9 ;  /* 0x00000000ff007219 */ /* 0x000fe20000011609 */
[----:B------:R-:W-:Y:S01]  /*6d00*/  ULDC UR4, c[0x0][0x150] ;  /* 0x0000540000047ab9 */ /* 0x000fe20000000800 */
[----:B------:R-:W-:Y:S02]  /*6d10*/  IADD3 R3, P0, RZ, -R23, RZ ;  /* 0x80000017ff037210 */ /* 0x000fe40007f1e0ff */
[----:B------:R-:W-:-:S03]  /*6d20*/  I2FP.F32.U32 R7, R12 ;  /* 0x0000000c00077245 */ /* 0x000fc60000201000 */
[----:B------:R-:W1:Y:S01]  /*6d30*/  LDC R6, c[0x0][0x618] ;  /* 0x00018600ff067b82 */ /* 0x000e620000000800 */
[----:B------:R-:W-:Y:S02]  /*6d40*/  IMAD.X R5, RZ, RZ, ~R0, P0 ;  /* 0x000000ffff057224 */ /* 0x000fe400000e0e00 */
[----:B------:R-:W-:Y:S01]  /*6d50*/  FMUL R7, R7, UR4 ;  /* 0x0000000407077c20 */ /* 0x000fe20008400000 */
[----:B------:R-:W-:Y:S01]  /*6d60*/  ULDC UR4, c[0x0][0x154] ;  /* 0x0000550000047ab9 */ /* 0x000fe20000000800 */
[-C--:B------:R-:W-:Y:S02]  /*6d70*/  IMAD R0, R5, R14.reuse, RZ ;  /* 0x0000000e05007224 */ /* 0x080fe400078e02ff */
[C---:B------:R-:W-:Y:S01]  /*6d80*/  IMAD.WIDE.U32 R4, R3.reuse, R14, R16 ;  /* 0x0000000e03047225 */ /* 0x040fe200078e0010 */
[----:B------:R-:W2:Y:S01]  /*6d90*/  LDC R8, c[0x0][0x608] ;  /* 0x00018200ff087b82 */ /* 0x000ea20000000800 */
[----:B------:R-:W3:Y:S02]  /*6da0*/  F2I.U32.TRUNC.NTZ R7, R7 ;  /* 0x0000000700077305 */ /* 0x000ee4000020f000 */
[----:B------:R-:W-:Y:S01]  /*6db0*/  IMAD R3, R3, R15, R0 ;  /* 0x0000000f03037224 */ /* 0x000fe200078e0200 */
[----:B------:R-:W-:-:S03]  /*6dc0*/  I2FP.F32.U32 R0, R20 ;  /* 0x0000001400007245 */ /* 0x000fc60000201000 */
[----:B------:R-:W-:Y:S01]  /*6dd0*/  IMAD.IADD R3, R5, 0x1, R3 ;  /* 0x0000000105037824 */ /* 0x000fe200078e0203 */
[----:B------:R-:W4:Y:S01]  /*6de0*/  LDC R11, c[0x0][0x658] ;  /* 0x00019600ff0b7b82 */ /* 0x000f220000000800 */
[----:B0-----:R-:W-:-:S04]  /*6df0*/  ISETP.NE.U32.AND P0, PT, R26, RZ, PT ;  /* 0x000000ff1a00720c */ /* 0x001fc80003f05070 */
[----:B------:R-:W-:-:S03]  /*6e00*/  ISETP.NE.AND.EX P0, PT, R27, RZ, PT, P0 ;  /* 0x000000ff1b00720c */ /* 0x000fc60003f05300 */
[----:B------:R-:W0:Y:S01]  /*6e10*/  LDC R9, c[0x0][0x144] ;  /* 0x00005100ff097b82 */ /* 0x000e220000000800 */
[-C--:B-1----:R-:W-:Y:S01]  /*6e20*/  SHF.R.U64 R10, R4, R6.reuse, R3 ;  /* 0x00000006040a7219 */ /* 0x082fe20000001203 */
[----:B---3--:R-:W-:Y:S01]  /*6e30*/  IMAD.MOV R7, RZ, RZ, -R7 ;  /* 0x000000ffff077224 */ /* 0x008fe200078e0a07 */
[----:B------:R-:W-:Y:S01]  /*6e40*/  SHF.R.U32.HI R3, RZ, R6, R3 ;  /* 0x00000006ff037219 */ /* 0x000fe20000011603 */
[----:B------:R-:W-:-:S04]  /*6e50*/  FMUL R6, R0, UR4 ;  /* 0x0000000400067c20 */ /* 0x000fc80008400000 */
[----:B------:R-:W1:Y:S01]  /*6e60*/  LDC R21, c[0x0][0x148] ;  /* 0x00005200ff157b82 */ /* 0x000e620000000800 */
[----:B------:R3:W0:Y:S01]  /*6e70*/  F2I.U32.TRUNC.NTZ R14, R6 ;  /* 0x00000006000e7305 */ /* 0x000622000020f000 */
[-CC-:B--2---:R-:W-:Y:S02]  /*6e80*/  SHF.R.U64 R13, R10, R8.reuse, R3.reuse ;  /* 0x000000080a0d7219 */ /* 0x184fe40000001203 */
[----:B------:R-:W-:-:S04]  /*6e90*/  SHF.R.U32.HI R0, RZ, R8, R3 ;  /* 0x00000008ff007219 */ /* 0x000fc80000011603 */
[----:B------:R-:W2:Y:S01]  /*6ea0*/  LDC R24, c[0x0][0x600] ;  /* 0x00018000ff187b82 */ /* 0x000ea20000000800 */
[-CC-:B----4-:R-:W-:Y:S02]  /*6eb0*/  SHF.R.U64 R15, R13, R11.reuse, R0.reuse ;  /* 0x0000000b0d0f7219 */ /* 0x190fe40000001200 */
[----:B------:R-:W-:-:S03]  /*6ec0*/  SHF.R.U32.HI R5, RZ, R11, R0 ;  /* 0x0000000bff057219 */ /* 0x000fc60000011600 */
[----:B------:R-:W-:Y:S02]  /*6ed0*/  IMAD.MOV.U32 R4, RZ, RZ, R15 ;  /* 0x000000ffff047224 */ /* 0x000fe400078e000f */
[----:B------:R-:W4:Y:S01]  /*6ee0*/  LDC R28, c[0x0][0x648] ;  /* 0x00019200ff1c7b82 */ /* 0x000f220000000800 */
[----:B0-----:R-:W-:-:S07]  /*6ef0*/  IMAD R25, R9, R7, R12 ;  /* 0x0000000709197224 */ /* 0x001fce00078e020c */
[----:B------:R-:W0:Y:S08]  /*6f00*/  LDC R29, c[0x0][0x638] ;  /* 0x00018e00ff1d7b82 */ /* 0x000e300000000800 */
[----:B------:R-:W0:Y:S01]  /*6f10*/  LDC R30, c[0x0][0x610] ;  /* 0x00018400ff1e7b82 */ /* 0x000e220000000800 */
[----:B-123--:R-:W-:Y:S05]  /*6f20*/  @!P0 BRA `(.L_x_230) ;  /* 0x0000000000288947 */ /* 0x00efea0003800000 */
[----:B------:R-:W1:Y:S02]  /*6f30*/  LDC R0, c[0x0][0x64c] ;  /* 0x00019300ff007b82 */ /* 0x000e640000000800 */
[----:B-1----:R-:W-:-:S05]  /*6f40*/  IADD3 R3, P0, R15, R0, RZ ;  /* 0x000000000f037210 */ /* 0x002fca0007f1e0ff */
        /* <DEDUP_REMOVED lines=8> */
.L_x_230:
[----:B------:R-:W-:Y:S01]  /*6fd0*/  ISETP.NE.AND P0, PT, R2, 0x1, PT ;  /* 0x000000010200780c */ /* 0x000fe20003f05270 */
[----:B------:R-:W-:Y:S01]  /*6fe0*/  IMAD.MOV R14, RZ, RZ, -R14 ;  /* 0x000000ffff0e7224 */ /* 0x000fe200078e0a0e */
[----:B----4-:R-:W-:Y:S01]  /*6ff0*/  SHF.R.U64 R3, R4, R28, R5 ;  /* 0x0000001c04037219 */ /* 0x010fe20000001205 */
[----:B------:R-:W-:Y:S01]  /*7000*/  VIADD R5, R24, 0xffffffff ;  /* 0xffffffff18057836 */ /* 0x000fe20000000000 */
[----:B------:R-:W-:-:S03]  /*7010*/  LOP3.LUT R0, R13, R130, RZ, 0xc0, !PT ;  /* 0x000000820d007212 */ /* 0x000fc600078ec0ff */
[----:B------:R-:W-:Y:S01]  /*7020*/  IMAD.MOV R4, RZ, RZ, -R3 ;  /* 0x000000ffff047224 */ /* 0x000fe200078e0a03 */
[----:B------:R-:W-:Y:S01]  /*7030*/  LOP3.LUT R10, R10, R5, RZ, 0xc0, !PT ;  /* 0x000000050a0a7212 */ /* 0x000fe200078ec0ff */
[----:B------:R-:W-:Y:S02]  /*7040*/  IMAD R0, R127, R3, R0 ;  /* 0x000000037f007224 */ /* 0x000fe400078e0200 */
[----:B0-----:R-:W-:Y:S02]  /*7050*/  IMAD R3, R4, R29, R15 ;  /* 0x0000001d04037224 */ /* 0x001fe400078e020f */
[----:B------:R-:W-:Y:S02]  /*7060*/  @P0 IMAD R25, R21, R14, R20 ;  /* 0x0000000e15190224 */ /* 0x000fe400078e0214 */
[----:B------:R-:W-:Y:S02]  /*7070*/  IMAD R5, R3, R24, R10 ;  /* 0x0000001803057224 */ /* 0x000fe400078e020a */
[----:B------:R-:W-:-:S02]  /*7080*/  IMAD R0, R0, R30, R25 ;  /* 0x0000001e00007224 */ /* 0x000fc400078e0219 */
[----:B------:R-:W-:-:S03]  /*7090*/  IMAD.MOV.U32 R4, RZ, RZ, 0x1 ;  /* 0x00000001ff047424 */ /* 0x000fc600078e00ff */
[----:B------:R-:W-:Y:S02]  /*70a0*/  SEL R122, R5, R0, !P0 ;  /* 0x00000000057a7207 */ /* 0x000fe40004000000 */
[----:B------:R-:W-:Y:S02]  /*70b0*/  PRMT R3, R4, 0x7610, R3 ;  /* 0x0000761004037816 */ /* 0x000fe40000000003 */
[----:B------:R-:W-:-:S07]  /*70c0*/  SEL R0, R0, R5, !P0 ;  /* 0x0000000500007207 */ /* 0x000fce0004000000 */
.L_x_228:
[----:B------:R-:W-:Y:S01]  /*70d0*/  LOP3.LUT P0, RZ, R3, 0xff, RZ, 0xc0, !PT ;  /* 0x000000ff03ff7812 */ /* 0x000fe2000780c0ff */
[----:B------:R-:W-:-:S12]  /*70e0*/  IMAD.MOV.U32 R123, RZ, RZ, R0 ;  /* 0x000000ffff7b7224 */ /* 0x000fd800078e0000 */
[----:B------:R-:W-:Y:S05]  /*70f0*/  @P0 BRA `(.L_x_231) ;  /* 0xffffffa400100947 */ /* 0x000fea000383ffff */
[----:B------:R-:W-:Y:S05]  /*7100*/  EXIT ;  /* 0x000000000000794d */ /* 0x000fea0003800000 */
.L_x_8:
        /* <DEDUP_REMOVED lines=26> */
.L_x_233:
[----:B------:R-:W0:Y:S01]  /*72b0*/  LDC.64 R32, c[0x0][0x640] ;  /* 0x00019000ff207b82 */ /* 0x000e220000000a00 */
[-CC-:B------:R-:W-:Y:S01]  /*72c0*/  SHF.R.U64 R22, R14, R8.reuse, R15.reuse ;  /* 0x000000080e167219 */ /* 0x180fe2000000120f */
[----:B------:R-:W-:Y:S01]  /*72d0*/  IMAD.MOV.U32 R25, RZ, RZ, 0x1 ;  /* 0x00000001ff197424 */ /* 0x000fe200078e00ff */
[----:B------:R-:W-:Y:S02]  /*72e0*/  SHF.R.U32.HI R7, RZ, R8, R15 ;  /* 0x00000008ff077219 */ /* 0x000fe4000001160f */
[----:B------:R-:W-:-:S03]  /*72f0*/  IADD3 R13, P0, RZ, -R22, RZ ;  /* 0x80000016ff0d7210 */ /* 0x000fc60007f1e0ff */
[----:B------:R-:W1:Y:S02]  /*7300*/  LDC R12, c[0x0][0x618] ;  /* 0x00018600ff0c7b82 */ /* 0x000e640000000800 */
[----:B------:R-:W-:Y:S02]  /*7310*/  IMAD.X R7, RZ, RZ, ~R7, P0 ;  /* 0x000000ffff077224 */ /* 0x000fe400000e0e07 */
[----:B------:R-:W-:-:S04]  /*7320*/  IMAD.WIDE.U32 R10, R13, R26, R16 ;  /* 0x0000001a0d0a7225 */ /* 0x000fc800078e0010 */
[----:B------:R-:W2:Y:S01]  /*7330*/  LDC R14, c[0x0][0x608] ;  /* 0x00018200ff0e7b82 */ /* 0x000ea20000000800 */
[----:B------:R-:W-:-:S04]  /*7340*/  IMAD R8, R7, R26, RZ ;  /* 0x0000001a07087224 */ /* 0x000fc800078e02ff */
[----:B------:R-:W-:-:S03]  /*7350*/  IMAD R7, R13, R27, R8 ;  /* 0x0000001b0d077224 */ /* 0x000fc600078e0208 */
[----:B------:R-:W3:Y:S01]  /*7360*/  LDC R30, c[0x0][0x658] ;  /* 0x00019600ff1e7b82 */ /* 0x000ee20000000800 */
[----:B------:R-:W-:Y:S01]  /*7370*/  IMAD.IADD R7, R11, 0x1, R7 ;  /* 0x000000010b077824 */ /* 0x000fe200078e0207 */
[----:B0-----:R-:W-:Y:S01]  /*7380*/  ISETP.NE.U32.AND P0, PT, R32, RZ, PT ;  /* 0x000000ff2000720c */ /* 0x001fe20003f05070 */
[----:B------:R-:W-:-:S03]  /*7390*/  IMAD.MOV.U32 R11, RZ, RZ, -0x1 ;  /* 0xffffffffff0b7424 */ /* 0x000fc600078e00ff */
        /* <DEDUP_REMOVED lines=8> */
[-C--:B---3--:R-:W-:Y:S02]  /*7420*/  SHF.L.U32 R10, R11, R30.reuse, RZ ;  /* 0x0000001e0b0a7219 */ /* 0x088fe400000006ff */
[--C-:B------:R-:W-:Y:S02]  /*7430*/  SHF.R.U64 R28, R26, R30, R7.reuse ;  /* 0x0000001e1a1c7219 */ /* 0x100fe40000001207 */
[----:B------:R-:W-:Y:S02]  /*7440*/  LOP3.LUT R27, RZ, R10, RZ, 0x33, !PT ;  /* 0x0000000aff1b7212 */ /* 0x000fe400078e33ff */
[----:B------:R-:W-:Y:S01]  /*7450*/  SHF.R.U32.HI R11, RZ, R30, R7 ;  /* 0x0000001eff0b7219 */ /* 0x000fe20000011607 */
[----:B------:R-:W3:Y:S01]  /*7460*/  LDC R29, c[0x0][0x610] ;  /* 0x00018400ff1d7b82 */ /* 0x000ee20000000800 */
[----:B------:R-:W-:Y:S01]  /*7470*/  IMAD.MOV.U32 R10, RZ, RZ, R28 ;  /* 0x000000ffff0a7224 */ /* 0x000fe200078e001c */
[----:B------:R-:W-:Y:S06]  /*7480*/  @!P0 BRA `(.L_x_234) ;  /* 0x0000000000288947 */ /* 0x000fec0003800000 */
        /* <DEDUP_REMOVED lines=10> */
.L_x_234:
[----:B------:R-:W-:Y:S02]  /*7530*/  ISETP.NE.AND P0, PT, R2, 0x1, PT ;  /* 0x000000010200780c */ /* 0x000fe40003f05270 */
[----:B-1----:R-:W-:Y:S01]  /*7540*/  SHF.R.U64 R8, R10, R8, R11 ;  /* 0x000000080a087219 */ /* 0x002fe2000000120b */
[----:B0-----:R-:W-:Y:S01]  /*7550*/  VIADD R11, R21, 0xffffffff ;  /* 0xffffffff150b7836 */ /* 0x001fe20000000000 */
[----:B------:R-:W-:Y:S02]  /*7560*/  SHF.L.U32 R25, R25, R30, RZ ;  /* 0x0000001e19197219 */ /* 0x000fe400000006ff */
[----:B------:R-:W-:Y:S01]  /*7570*/  LOP3.LUT R5, R26, R27, RZ, 0xc0, !PT ;  /* 0x0000001b1a057212 */ /* 0x000fe200078ec0ff */
[----:B------:R-:W-:-:S04]  /*7580*/  IMAD.MOV R7, RZ, RZ, -R8 ;  /* 0x000000ffff077224 */ /* 0x000fc800078e0a08 */
[----:B------:R-:W-:Y:S02]  /*7590*/  IMAD R5, R25, R8, R5 ;  /* 0x0000000819057224 */ /* 0x000fe400078e0205 */
[----:B------:R-:W-:Y:S01]  /*75a0*/  @P0 IMAD R6, R9, R24, R4 ;  /* 0x0000001809060224 */ /* 0x000fe200078e0204 */
[----:B------:R-:W-:Y:S01]  /*75b0*/  LOP3.LUT R9, R20, R11, RZ, 0xc0, !PT ;  /* 0x0000000b14097212 */ /* 0x000fe200078ec0ff */
[----:B--2---:R-:W-:Y:S02]  /*75c0*/  IMAD R4, R7, R23, R28 ;  /* 0x0000001707047224 */ /* 0x004fe400078e021c */
[----:B---3--:R-:W-:Y:S02]  /*75d0*/  IMAD R6, R5, R29, R6 ;  /* 0x0000001d05067224 */ /* 0x008fe400078e0206 */
[----:B------:R-:W-:Y:S02]  /*75e0*/  IMAD R5, R4, R21, R9 ;  /* 0x0000001504057224 */ /* 0x000fe400078e0209 */
[----:B------:R-:W-:-:S02]  /*75f0*/  IMAD.MOV.U32 R8, RZ, RZ, 0x1 ;  /* 0x00000001ff087424 */ /* 0x000fc400078e00ff */
[----:B------:R-:W-:Y:S01]  /*7600*/  IMAD.MOV.U32 R7, RZ, RZ, R22 ;  /* 0x000000ffff077224 */ /* 0x000fe200078e0016 */
[----:B------:R-:W-:Y:S02]  /*7610*/  SEL R21, R5, R6, !P0 ;  /* 0x0000000605157207 */ /* 0x000fe40004000000 */
[----:B------:R-:W-:-:S07]  /*7620*/  SEL R20, R6, R5, !P0 ;  /* 0x0000000506147207 */ /* 0x000fce0004000000 */
.L_x_232:
[----:B------:R-:W-:-:S08]  /*7630*/  NOP ;  /* 0x0000000000007918 */ /* 0x000fd00000000000 */
[----:B------:R-:W0:-:S00]  /*7640*/  USETMAXREG.DEALLOC.CTAPOOL 0x28 ;  /* 0x00000028000079c8 */ /* 0x000e0000080e0500 */
[----:B0-----:R-:W-:-:S13]  /*7650*/  ISETP.NE.AND P0, PT, R3, RZ, PT ;  /* 0x000000ff0300720c */ /* 0x001fda0003f05270 */
[----:B------:R-:W-:Y:S05]  /*7660*/  @P0 EXIT ;  /* 0x000000000000094d */ /* 0x000fea0003800000 */
[----:B------:R-:W-:Y:S01]  /*7670*/  LOP3.LUT P0, RZ, R8, 0xff, RZ, 0xc0, !PT ;  /* 0x000000ff08ff7812 */ /* 0x000fe2000780c0ff */
[----:B------:R-:W-:Y:S02]  /*7680*/  IMAD.MOV.U32 R3, RZ, RZ, 0x1 ;  /* 0x00000001ff037424 */ /* 0x000fe400078e00ff */
[----:B------:R-:W-:-:S10]  /*7690*/  IMAD.MOV.U32 R8, RZ, RZ, RZ ;  /* 0x000000ffff087224 */ /* 0x000fd400078e00ff */
[----:B------:R-:W-:Y:S05]  /*76a0*/  @!P0 BRA `(.L_x_235) ;  /* 0x0000000c00288947 */ /* 0x000fea0003800000 */
[----:B------:R-:W0:Y:S01]  /*76b0*/  LDC R3, c[0x0][0x28c] ;  /* 0x0000a300ff037b82 */ /* 0x000e220000000800 */
[----:B------:R-:W1:Y:S01]  /*76c0*/  S2R R10, SR_CgaCtaId ;  /* 0x00000000000a7919 */ /* 0x000e620000008800 */
[----:B------:R-:W-:Y:S01]  /*76d0*/  IMAD.MOV.U32 R13, RZ, RZ, 0x1800 ;  /* 0x00001800ff0d7424 */ /* 0x000fe200078e00ff */
[----:B------:R-:W-:Y:S01]  /*76e0*/  ULDC UR5, c[0x0][0x658] ;  /* 0x0001960000057ab9 */ /* 0x000fe20000000800 */
[----:B------:R-:W-:Y:S01]  /*76f0*/  UMOV UR6, 0xffffffff ;  /* 0xffffffff00067882 */ /* 0x000fe20000000000 */
[----:B------:R-:W-:Y:S01]  /*7700*/  BSSY B0, `(.L_x_235) ;  /* 0x00000c4000007945 */ /* 0x000fe20003800000 */
[----:B------:R-:W-:Y:S01]  /*7710*/  USHF.L.U32 UR6, UR6, UR5, URZ ;  /* 0x0000000506067299 */ /* 0x000fe2000800063f */
[----:B------:R-:W-:Y:S01]  /*7720*/  IMAD.MOV.U32 R12, RZ, RZ, 0x1 ;  /* 0x00000001ff0c7424 */ /* 0x000fe200078e00ff */
[----:B------:R-:W-:Y:S01]  /*7730*/  LOP3.LUT R9, R18, 0x2, RZ, 0xfc, !PT ;  /* 0x0000000212097812 */ /* 0x000fe200078efcff */
[----:B------:R-:W-:Y:S01]  /*7740*/  IMAD.MOV.U32 R8, RZ, RZ, RZ ;  /* 0x000000ffff087224 */ /* 0x000fe200078e00ff */
[----:B------:R-:W-:Y:S01]  /*7750*/  ULDC UR4, c[0x0][0x600] ;  /* 0x0001800000047ab9 */ /* 0x000fe20000000800 */
[----:B------:R-:W-:Y:S01]  /*7760*/  UMOV UR7, 0x1 ;  /* 0x0000000100077882 */ /* 0x000fe20000000000 */
[----:B------:R-:W-:-:S02]  /*7770*/  UIADD3 UR15, UR4, -0x1, URZ ;  /* 0xffffffff040f7890 */ /* 0x000fc4000fffe03f */
[----:B------:R-:W-:Y:S02]  /*7780*/  USHF.L.U32 UR17, UR7, UR5, URZ ;  /* 0x0000000507117299 */ /* 0x000fe4000800063f */
[----:B------:R-:W-:Y:S01]  /*7790*/  ULOP3.LUT UR16, URZ, UR6, URZ, 0x33, !UPT ;  /* 0x000000063f107292 */ /* 0x000fe2000f8e333f */
[----:B------:R-:W-:Y:S01]  /*77a0*/  ULDC.64 UR20, c[0x0][0x198] ;  /* 0x0000660000147ab9 */ /* 0x000fe20000000a00 */
[----:B0-----:R-:W-:-:S05]  /*77b0*/  VIADD R3, R3, 0x3f ;  /* 0x0000003f03037836 */ /* 0x001fca0000000000 */
[----:B------:R-:W-:-:S04]  /*77c0*/  SHF.R.S32.HI R4, RZ, 0x1f, R3 ;  /* 0x0000001fff047819 */ /* 0x000fc80000011403 */
[----:B------:R-:W-:Y:S01]  /*77d0*/  LEA.HI R4, R4, R3, RZ, 0x6 ;  /* 0x0000000304047211 */ /* 0x000fe200078f30ff */
[----:B------:R-:W-:Y:S01]  /*77e0*/  IMAD.MOV.U32 R3, RZ, RZ, 0x1 ;  /* 0x00000001ff037424 */ /* 0x000fe200078e00ff */
[----:B-1----:R-:W-:Y:S02]  /*77f0*/  LOP3.LUT R10, R10, 0x1, RZ, 0xc0, !PT ;  /* 0x000000010a0a7812 */ /* 0x002fe400078ec0ff */
[----:B------:R-:W-:-:S03]  /*7800*/  SHF.R.S32.HI R11, RZ, 0x6, R4 ;  /* 0x00000006ff0b7819 */ /* 0x000fc60000011404 */
[----:B------:R-:W-:Y:S02]  /*7810*/  IMAD R13, R10, R13, 0x16180 ;  /* 0x000161800a0d7424 */ /* 0x000fe400078e020d */
[----:B------:R-:W-:-:S07]  /*7820*/  VIADD R19, R11, 0x1 ;  /* 0x000000010b137836 */ /* 0x000fce0000000000 */
.L_x_246:
[----:B------:R-:W-:-:S03]  /*7830*/  UMOV UR4, 0xffffffff ;  /* 0xffffffff00047882 */ /* 0x000fc60000000000 */
[----:B------:R-:W-:Y:S05]  /*7840*/  BRA.DIV UR4, `(.L_x_236) ;  /* 0x0000001204a47947 */ /* 0x000fea000b800000 */
[----:B------:R-:W-:-:S13]  /*7850*/  ELECT P6, URZ, PT ;  /* 0x00000000003f782f */ /* 0x000fda00038c0000 */
.L_x_264:
[----:B------:R-:W0:Y:S01]  /*7860*/  LDC R4, c[0x0][0x28c] ;  /* 0x0000a300ff047b82 */ /* 0x000e220000000800 */
[----:B------:R-:W-:Y:S01]  /*7870*/  BSSY B1, `(.L_x_237) ;  /* 0x0000039000017945 */ /* 0x000fe20003800000 */
[----:B0-----:R-:W-:-:S13]  /*7880*/  ISETP.LT.OR P6, PT, R4, 0x1, !P6 ;  /* 0x000000010400780c */ /* 0x001fda00077c1670 */
[----:B------:R-:W-:Y:S05]  /*7890*/  @P6 BRA `(.L_x_238) ;  /* 0x0000000000d86947 */ /* 0x000fea0003800000 */
[----:B------:R-:W-:Y:S02]  /*78a0*/  IMAD R21, R21, 0x2, R10 ;  /* 0x0000000215157824 */ /* 0x000fe400078e020a */
[----:B------:R-:W-:Y:S02]  /*78b0*/  IMAD.SHL.U32 R20, R20, 0x80, RZ ;  /* 0x0000008014147824 */ /* 0x000fe400078e00ff */
[----:B------:R-:W-:Y:S02]  /*78c0*/  IMAD.MOV.U32 R22, RZ, RZ, RZ ;  /* 0x000000ffff167224 */ /* 0x000fe400078e00ff */
[----:B------:R-:W-:Y:S02]  /*78d0*/  IMAD.MOV.U32 R4, RZ, RZ, R19 ;  /* 0x000000ffff047224 */ /* 0x000fe400078e0013 */
[----:B------:R-:W-:Y:S02]  /*78e0*/  IMAD.MOV.U32 R5, RZ, RZ, R3 ;  /* 0x000000ffff057224 */ /* 0x000fe400078e0003 */
[----:B------:R-:W-:-:S02]  /*78f0*/  IMAD.MOV.U32 R6, RZ, RZ, R8 ;  /* 0x000000ffff067224 */ /* 0x000fc400078e0008 */
[----:B------:R-:W-:-:S07]  /*7900*/  IMAD R21, R21, 0x60, RZ ;  /* 0x0000006015157824 */ /* 0x000fce00078e02ff */
.L_x_241:
[----:B------:R-:W0:Y:S01]  /*7910*/  S2R R15, SR_CgaCtaId ;  /* 0x00000000000f7919 */ /* 0x000e220000008800 */
[----:B------:R-:W-:Y:S02]  /*7920*/  MOV R14, 0x400 ;  /* 0x00000400000e7802 */ /* 0x000fe40000000f00 */
[----:B------:R-:W-:Y:S02]  /*7930*/  ISETP.NE.AND P1, PT, R0, RZ, PT ;  /* 0x000000ff0000720c */ /* 0x000fe40003f25270 */
[----:B0-----:R-:W-:Y:S02]  /*7940*/  LEA R25, R15, R14, 0x18 ;  /* 0x0000000e0f197211 */ /* 0x001fe400078ec0ff */
[----:B------:R-:W-:-:S09]  /*7950*/  SHF.L.U32 R14, R5, 0x1f, RZ ;  /* 0x0000001f050e7819 */ /* 0x000fd200000006ff */
[----:B------:R-:W0:Y:S01]  /*7960*/  @!P1 LDC R15, c[0x0][0x500] ;  /* 0x00014000ff0f9b82 */ /* 0x000e220000000800 */
[----:B------:R-:W-:-:S04]  /*7970*/  IMAD R23, R6, 0x8, R25 ;  /* 0x0000000806177824 */ /* 0x000fc800078e0219 */
[----:B------:R-:W1:Y:S02]  /*7980*/  SYNCS.PHASECHK.TRANS64.TRYWAIT P0, [R23+URZ+0x58], R14 ;  /* 0x0000580e170075a7 */ /* 0x000e64000800017f */
[----:B-1----:R-:W-:Y:S05]  /*7990*/  @!P0 BRA `(.L_x_239) ;  /* 0x0000001000708947 */ /* 0x002fea0003800000 */
.L_x_265:
[----:B-1----:R-:W-:Y:S01]  /*79a0*/  PRMT R14, R9, 0x9910, RZ ;  /* 0x00009910090e7816 */ /* 0x002fe200000000ff */
[----:B0-----:R0:W-:Y:S03]  /*79b0*/  @!P1 SYNCS.ARRIVE.TRANS64 RZ, [R23+URZ], R15 ;  /* 0x0000000f17ff99a7 */ /* 0x0011e6000800003f */
[----:B------:R-:W-:-:S13]  /*79c0*/  ISETP.NE.AND P0, PT, R14, 0x2, PT ;  /* 0x000000020e00780c */ /* 0x000fda0003f05270 */
[----:B0-----:R-:W-:Y:S05]  /*79d0*/  @P0 BRA `(.L_x_240) ;  /* 0x0000000000040947 */ /* 0x001fea0003800000 */
[----:B------:R-:W-:Y:S01]  /*79e0*/  BPT.TRAP 0x1 ;  /* 0x000000040000795c */ /* 0x000fe20000300000 */
.L_x_240:
[----:B------:R-:W-:Y:S01]  /*79f0*/  IMAD R14, R6, 0x2000, R25 ;  /* 0x00002000060e7824 */ /* 0x000fe200078e0219 */
[----:B------:R-:W-:Y:S01]  /*7a00*/  R2UR UR13, R25 ;  /* 0x00000000190d72ca */ /* 0x000fe200000e0000 */
[----:B------:R-:W-:Y:S01]  /*7a10*/  VIADD R4, R4, 0xffffffff ;  /* 0xffffffff04047836 */ /* 0x000fe20000000000 */
[----:B------:R-:W-:Y:S01]  /*7a20*/  R2UR UR9, R23 ;  /* 0x00000000170972ca */ /* 0x000fe200000e0000 */
[----:B------:R-:W-:Y:S01]  /*7a30*/  UIADD3 UR4, UP0, UR20, 0xf0, URZ ;  /* 0x000000f014047890 */ /* 0x000fe2000ff1e03f */
[----:B------:R-:W-:Y:S01]  /*7a40*/  R2UR UR5, R14 ;  /* 0x000000000e0572ca */ /* 0x000fe200000e0000 */
[----:B------:R-:W-:Y:S01]  /*7a50*/  IMAD R14, R6, 0x3000, R13 ;  /* 0x00003000060e7824 */ /* 0x000fe200078e020d */
[----:B------:R-:W-:Y:S01]  /*7a60*/  R2UR UR11, R20 ;  /* 0x00000000140b72ca */ /* 0x000fe200000e0000 */
[----:B------:R-:W-:Y:S01]  /*7a70*/  UIADD3 UR22, UP1, UR20, 0x1f0, URZ ;  /* 0x000001f014167890 */ /* 0x000fe2000ff3e03f */
[----:B------:R-:W-:Y:S01]  /*7a80*/  R2UR UR10, R22 ;  /* 0x00000000160a72ca */ /* 0x000fe200000e0000 */
[----:B------:R-:W-:Y:S01]  /*7a90*/  VIADD R6, R6, 0x1 ;  /* 0x0000000106067836 */ /* 0x000fe20000000000 */
[----:B------:R-:W-:Y:S01]  /*7aa0*/  R2UR UR8, R14 ;  /* 0x000000000e0872ca */ /* 0x000fe200000e0000 */
[----:B------:R-:W-:Y:S01]  /*7ab0*/  UIADD3.X UR23, URZ, UR21, URZ, UP1, !UPT ;  /* 0x000000153f177290 */ /* 0x000fe20008ffe43f */
[----:B------:R-:W-:Y:S01]  /*7ac0*/  R2UR UR12, R7 ;  /* 0x00000000070c72ca */ /* 0x000fe200000e0000 */
[----:B------:R-:W-:Y:S01]  /*7ad0*/  UMOV UR6, 0x0 ;  /* 0x0000000000067882 */ /* 0x000fe20000000000 */
[----:B------:R-:W-:Y:S01]  /*7ae0*/  R2UR UR18, R21 ;  /* 0x00000000151272ca */ /* 0x000fe200000e0000 */
[----:B------:R-:W-:Y:S01]  /*7af0*/  UMOV UR7, 0x10000000 ;  /* 0x1000000000077882 */ /* 0x000fe20000000000 */
[----:B------:R-:W-:Y:S01]  /*7b00*/  ISETP.GT.AND P1, PT, R4, 0x1, PT ;  /* 0x000000010400780c */ /* 0x000fe20003f24270 */
[----:B------:R-:W-:Y:S01]  /*7b10*/  UIADD3 UR14, UR5, 0x180, URZ ;  /* 0x00000180050e7890 */ /* 0x000fe2000fffe03f */
[----:B------:R-:W-:Y:S01]  /*7b20*/  ISETP.NE.AND P0, PT, R6, 0xb, PT ;  /* 0x0000000b0600780c */ /* 0x000fe20003f05270 */
[----:B------:R-:W-:Y:S01]  /*7b30*/  UIADD3.X UR5, URZ, UR21, URZ, UP0, !UPT ;  /* 0x000000153f057290 */ /* 0x000fe200087fe43f */
[----:B------:R-:W-:Y:S01]  /*7b40*/  VIADD R22, R22, 0x40 ;  /* 0x0000004016167836 */ /* 0x000fe20000000000 */
[----:B------:R-:W-:Y:S01]  /*7b50*/  UMOV UR19, 0x30000 ;  /* 0x0003000000137882 */ /* 0x000fe20000000000 */
[----:B------:R-:W-:Y:S01]  /*7b60*/  SEL R14, RZ, 0x1, P0 ;  /* 0x00000001ff0e7807 */ /* 0x000fe20000000000 */
[----:B------:R-:W-:Y:S01]  /*7b70*/  UIADD3 UR13, UR13, UR8, URZ ;  /* 0x000000080d0d7290 */ /* 0x000fe2000fffe03f */
[----:B------:R-:W-:-:S02]  /*7b80*/  SEL R6, R6, RZ, P0 ;  /* 0x000000ff06067207 */ /* 0x000fc40000000000 */
[----:B------:R-:W-:Y:S01]  /*7b90*/  UMOV UR8, UR14 ;  /* 0x0000000e00087c82 */ /* 0x000fe20008000000 */
[----:B------:R-:W-:Y:S01]  /*7ba0*/  LOP3.LUT R5, R5, R14, RZ, 0x3c, !PT ;  /* 0x0000000e05057212 */ /* 0x000fe200078e3cff */
[----:B------:R0:W-:Y:S02]  /*7bb0*/  UTMALDG.3D [UR8], [UR4], desc[UR6] ;  /* 0x00000608040075b4 */ /* 0x0001e40008011000 */
[----:B0-----:R-:W-:Y:S01]  /*7bc0*/  UMOV UR11, UR18 ;  /* 0x00000012000b7c82 */ /* 0x001fe20008000000 */
[----:B------:R-:W-:Y:S02]  /*7bd0*/  UMOV UR8, UR13 ;  /* 0x0000000d00087c82 */ /* 0x000fe40008000000 */
[----:B------:R0:W-:Y:S02]  /*7be0*/  UTMALDG.3D.MULTICAST [UR8], [UR22], UR19, desc[UR6] ;  /* 0x00000608160073b4 */ /* 0x0001e40008011813 */
[----:B0-----:R-:W-:Y:S05]  /*7bf0*/  @P1 BRA `(.L_x_241) ;  /* 0xfffffffc00441947 */ /* 0x001fea000383ffff */
.L_x_238:
[----:B------:R-:W-:Y:S05]  /*7c00*/  BSYNC B1 ;  /* 0x0000000000017941 */ /* 0x000fea0003800000 */
.L_x_237:
[----:B------:R-:W-:Y:S01]  /*7c10*/  LOP3.LUT P1, RZ, R12, 0xff, RZ, 0xc0, !PT ;  /* 0x000000ff0cff7812 */ /* 0x000fe2000782c0ff */
[C---:B------:R-:W-:Y:S01]  /*7c20*/  IMAD.IADD R7, R11.reuse, 0x1, R8 ;  /* 0x000000010b077824 */ /* 0x040fe200078e0208 */
[----:B------:R-:W-:Y:S01]  /*7c30*/  ULDC.64 UR4, c[0x0][0x650] ;  /* 0x0001940000047ab9 */ /* 0x000fe20000000a00 */
[----:B------:R-:W-:Y:S01]  /*7c40*/  ISETP.GE.U32.AND P2, PT, R11, 0xb, PT ;  /* 0x0000000b0b00780c */ /* 0x000fe20003f46070 */
[----:B------:R-:W-:Y:S01]  /*7c50*/  BSSY B1, `(.L_x_242) ;  /* 0x000006c000017945 */ /* 0x000fe20003800000 */
[----:B------:R-:W-:Y:S01]  /*7c60*/  IMAD.MOV.U32 R20, RZ, RZ, -0x1 ;  /* 0xffffffffff147424 */ /* 0x000fe200078e00ff */
[----:B------:R-:W-:Y:S01]  /*7c70*/  ISETP.GT.U32.AND P0, PT, R7, 0xa, PT ;  /* 0x0000000a0700780c */ /* 0x000fe20003f04070 */
[----:B------:R-:W-:Y:S01]  /*7c80*/  IMAD.MOV.U32 R21, RZ, RZ, -0x1 ;  /* 0xffffffffff157424 */ /* 0x000fe200078e00ff */
[----:B------:R-:W-:Y:S02]  /*7c90*/  PRMT R12, RZ, 0x7610, R12 ;  /* 0x00007610ff0c7816 */ /* 0x000fe4000000000c */
[----:B------:R-:W-:-:S03]  /*7ca0*/  ISETP.LT.U32.AND P0, PT, R11, 0xb, P0 ;  /* 0x0000000b0b00780c */ /* 0x000fc60000701070 */
[----:B------:R-:W0:Y:S01]  /*7cb0*/  @P1 S2R R5, SR_CgaCtaId ;  /* 0x0000000000051919 */ /* 0x000e220000008800 */
[----:B------:R-:W-:-:S04]  /*7cc0*/  @P1 MOV R4, 0x400 ;  /* 0x0000040000041802 */ /* 0x000fc80000000f00 */
[----:B0-----:R-:W-:Y:S01]  /*7cd0*/  @P1 LEA R6, R5, R4, 0x18 ;  /* 0x0000000405061211 */ /* 0x001fe200078ec0ff */
[----:B------:R-:W-:Y:S01]  /*7ce0*/  IMAD.WIDE.U32 R4, R7, -0x45d1745d, RZ ;  /* 0xba2e8ba307047825 */ /* 0x000fe200078e00ff */
[----:B------:R-:W-:Y:S02]  /*7cf0*/  SEL R4, RZ, 0x1, !P0 ;  /* 0x00000001ff047807 */ /* 0x000fe40004000000 */
[----:B------:R0:W-:Y:S01]  /*7d00*/  @P1 SYNCS.ARRIVE.TRANS64.A1T0 RZ, [R6+URZ+0xc8], RZ ;  /* 0x0000c8ff06ff19a7 */ /* 0x0001e2000810003f */
[----:B------:R-:W-:Y:S02]  /*7d10*/  IADD3 R16, P1, R16, UR36, RZ ;  /* 0x0000002410107c10 */ /* 0x000fe4000ff3e0ff */
[----:B------:R-:W-:Y:S02]  /*7d20*/  LOP3.LUT R3, R3, R4, RZ, 0x3c, !PT ;  /* 0x0000000403037212 */ /* 0x000fe400078e3cff */
[----:B------:R-:W-:Y:S02]  /*7d30*/  IADD3.X R17, R17, UR42, RZ, P1, !PT ;  /* 0x0000002a11117c10 */ /* 0x000fe40008ffe4ff */
[----:B------:R-:W-:-:S02]  /*7d40*/  ISETP.GE.U32.AND P0, PT, R16, UR4, PT ;  /* 0x0000000410007c0c */ /* 0x000fc4000bf06070 */
[----:B0-----:R-:W-:Y:S02]  /*7d50*/  SHF.R.U32.HI R6, RZ, 0x3, R5 ;  /* 0x00000003ff067819 */ /* 0x001fe40000011605 */
[----:B------:R-:W-:Y:S02]  /*7d60*/  ISETP.GE.U32.AND.EX P0, PT, R17, UR5, PT, P0 ;  /* 0x0000000511007c0c */ /* 0x000fe4000bf06100 */
[----:B------:R-:W-:Y:S01]  /*7d70*/  @P2 LOP3.LUT R3, R3, 0x1, R6, 0x78, !PT ;  /* 0x0000000103032812 */ /* 0x000fe200078e7806 */
[----:B------:R-:W-:Y:S01]  /*7d80*/  IMAD R8, R6, -0xb, R7 ;  /* 0xfffffff506087824 */ /* 0x000fe200078e0207 */
[----:B------:R-:W-:Y:S01]  /*7d90*/  PRMT R4, RZ, 0x7610, R4 ;  /* 0x00007610ff047816 */ /* 0x000fe20000000004 */
[----:B------:R-:W-:-:S08]  /*7da0*/  IMAD.MOV.U32 R7, RZ, RZ, -0x1 ;  /* 0xffffffffff077424 */ /* 0x000fd000078e00ff */
[----:B------:R-:W-:Y:S05]  /*7db0*/  @P0 BRA `(.L_x_243) ;  /* 0x0000000400540947 */ /* 0x000fea0003800000 */
[----:B------:R-:W0:Y:S01]  /*7dc0*/  S2R R15, SR_CTAID.X ;  /* 0x00000000000f7919 */ /* 0x000e220000002500 */
[----:B------:R-:W-:Y:S01]  /*7dd0*/  ULDC.64 UR4, c[0x0][0x628] ;  /* 0x00018a0000047ab9 */ /* 0x000fe20000000a00 */
[----:B------:R-:W-:Y:S01]  /*7de0*/  ULDC UR7, c[0x0][0x630] ;  /* 0x00018c0000077ab9 */ /* 0x000fe20000000800 */
[----:B------:R-:W-:Y:S01]  /*7df0*/  ISETP.NE.U32.AND P0, PT, RZ, UR4, PT ;  /* 0x00000004ff007c0c */ /* 0x000fe2000bf05070 */
[----:B------:R-:W1:Y:S01]  /*7e00*/  S2R R20, SR_CTAID.Y ;  /* 0x0000000000147919 */ /* 0x000e620000002600 */
[----:B------:R-:W-:Y:S01]  /*7e10*/  ULDC UR8, c[0x0][0x150] ;  /* 0x0000540000087ab9 */ /* 0x000fe20000000800 */
[----:B------:R-:W-:Y:S01]  /*7e20*/  IMAD.MOV.U32 R4, RZ, RZ, R16 ;  /* 0x000000ffff047224 */ /* 0x000fe200078e0010 */
[----:B------:R-:W-:Y:S01]  /*7e30*/  ISETP.NE.AND.EX P0, PT, RZ, UR5, PT, P0 ;  /* 0x00000005ff007c0c */ /* 0x000fe2000bf05300 */
[----:B------:R-:W-:Y:S01]  /*7e40*/  IMAD.MOV.U32 R5, RZ, RZ, R17 ;  /* 0x000000ffff057224 */ /* 0x000fe200078e0011 */
[----:B0-----:R-:W-:-:S11]  /*7e50*/  I2FP.F32.U32 R22, R15 ;  /* 0x0000000f00167245 */ /* 0x001fd60000201000 */
[----:B------:R-:W-:Y:S05]  /*7e60*/  @!P0 BRA `(.L_x_244) ;  /* 0x0000000000288947 */ /* 0x000fea0003800000 */
[----:B------:R-:W-:Y:S02]  /*7e70*/  ULDC UR6, c[0x0][0x634] ;  /* 0x00018d0000067ab9 */ /* 0x000fe40000000800 */
[----:B------:R-:W-:-:S05]  /*7e80*/  IADD3 R5, P0, R16, UR6, RZ ;  /* 0x0000000610057c10 */ /* 0x000fca000ff1e0ff */
[----:B------:R-:W-:-:S04]  /*7e90*/  IMAD.X R21, RZ, RZ, R17, P0 ;  /* 0x000000ffff157224 */ /* 0x000fc800000e0611 */
[----:B------:R-:W-:-:S04]  /*7ea0*/  IMAD.WIDE.U32 R6, R21, UR4, RZ ;  /* 0x0000000415067c25 */ /* 0x000fc8000f8e00ff */
[----:B------:R-:W-:-:S04]  /*7eb0*/  IMAD.WIDE.U32 R6, P0, R5, UR5, R6 ;  /* 0x0000000505067c25 */ /* 0x000fc8000f800006 */
[----:B------:R-:W-:-:S04]  /*7ec0*/  IMAD.WIDE.U32 R4, R5, UR4, RZ ;  /* 0x0000000405047c25 */ /* 0x000fc8000f8e00ff */
[----:B------:R-:W-:Y:S01]  /*7ed0*/  IMAD.MOV.U32 R4, RZ, RZ, R7 ;  /* 0x000000ffff047224 */ /* 0x000fe200078e0007 */
[----:B------:R-:W-:Y:S01]  /*7ee0*/  IADD3 RZ, P1, R5, R6, RZ ;  /* 0x0000000605ff7210 */ /* 0x000fe20007f3e0ff */
[----:B------:R-:W-:-:S04]  /*7ef0*/  IMAD.X R5, RZ, RZ, RZ, P0 ;  /* 0x000000ffff057224 */ /* 0x000fc800000e06ff */
[----:B------:R-:W-:-:S08]  /*7f00*/  IMAD.WIDE.U32.X R4, R21, UR5, R4, P1 ;  /* 0x0000000515047c25 */ /* 0x000fd000088e0404 */
.L_x_244:
[--C-:B------:R-:W-:Y:S01]  /*7f10*/  SHF.R.U64 R14, R4, UR7, R5.reuse ;  /* 0x00000007040e7c19 */ /* 0x100fe20008001205 */
[----:B------:R-:W-:Y:S01]  /*7f20*/  FMUL R22, R22, UR8 ;  /* 0x0000000816167c20 */ /* 0x000fe20008400000 */
[----:B------:R-:W-:Y:S01]  /*7f30*/  SHF.R.U32.HI R4, RZ, UR7, R5 ;  /* 0x00000007ff047c19 */ /* 0x000fe20008011605 */
[----:B------:R-:W0:Y:S01]  /*7f40*/  LDC R6, c[0x0][0x144] ;  /* 0x00005100ff067b82 */ /* 0x000e220000000800 */
[----:B------:R-:W-:Y:S01]  /*7f50*/  IADD3 R5, P0, RZ, -R14, RZ ;  /* 0x8000000eff057210 */ /* 0x000fe20007f1e0ff */
[----:B------:R-:W-:Y:S01]  /*7f60*/  ULDC UR6, c[0x0][0x154] ;  /* 0x0000550000067ab9 */ /* 0x000fe20000000800 */
[----:B-1----:R-:W-:Y:S01]  /*7f70*/  I2FP.F32.U32 R7, R20 ;  /* 0x0000001400077245 */ /* 0x002fe20000201000 */
[----:B------:R-:W1:Y:S01]  /*7f80*/  F2I.U32.TRUNC.NTZ R22, R22 ;  /* 0x0000001600167305 */ /* 0x000e62000020f000 */
[----:B------:R-:W-:Y:S01]  /*7f90*/  ULDC.64 UR4, c[0x0][0x620] ;  /* 0x0001880000047ab9 */ /* 0x000fe20000000a00 */
[----:B------:R-:W-:Y:S01]  /*7fa0*/  IMAD.X R4, RZ, RZ, ~R4, P0 ;  /* 0x000000ffff047224 */ /* 0x000fe200000e0e04 */
[----:B------:R-:W-:Y:S01]  /*7fb0*/  ISETP.NE.AND P2, PT, R2, 0x1, PT ;  /* 0x000000010200780c */ /* 0x000fe20003f45270 */
[----:B------:R-:W-:Y:S01]  /*7fc0*/  FMUL R23, R7, UR6 ;  /* 0x0000000607177c20 */ /* 0x000fe20008400000 */
[----:B------:R-:W2:Y:S01]  /*7fd0*/  LDC R25, c[0x0][0x148] ;  /* 0x00005200ff197b82 */ /* 0x000ea20000000800 */
[----:B------:R-:W-:Y:S01]  /*7fe0*/  IMAD R4, R4, UR4, RZ ;  /* 0x0000000404047c24 */ /* 0x000fe2000f8e02ff */
[----:B------:R-:W-:-:S02]  /*7ff0*/  ULDC.64 UR6, c[0x0][0x640] ;  /* 0x0001900000067ab9 */ /* 0x000fc40000000a00 */
[----:B------:R-:W-:Y:S01]  /*8000*/  ISETP.NE.U32.AND P0, PT, RZ, UR6, PT ;  /* 0x00000006ff007c0c */ /* 0x000fe2000bf05070 */
[----:B------:R-:W3:Y:S01]  /*8010*/  F2I.U32.TRUNC.NTZ R23, R23 ;  /* 0x0000001700177305 */ /* 0x000ee2000020f000 */
[C---:B------:R-:W-:Y:S02]  /*8020*/  IMAD R7, R5.reuse, UR5, R4 ;  /* 0x0000000505077c24 */ /* 0x040fe4000f8e0204 */
[----:B------:R-:W-:Y:S01]  /*8030*/  IMAD.WIDE.U32 R4, R5, UR4, R16 ;  /* 0x0000000405047c25 */ /* 0x000fe2000f8e0010 */
[----:B------:R-:W-:Y:S01]  /*8040*/  ULDC UR4, c[0x0][0x618] ;  /* 0x0001860000047ab9 */ /* 0x000fe20000000800 */
[----:B------:R-:W-:Y:S02]  /*8050*/  ISETP.NE.AND.EX P0, PT, RZ, UR7, PT, P0 ;  /* 0x00000007ff007c0c */ /* 0x000fe4000bf05300 */
[----:B------:R-:W-:Y:S02]  /*8060*/  IMAD.IADD R5, R5, 0x1, R7 ;  /* 0x0000000105057824 */ /* 0x000fe400078e0207 */
[----:B-1----:R-:W-:-:S03]  /*8070*/  IMAD.MOV R22, RZ, RZ, -R22 ;  /* 0x000000ffff167224 */ /* 0x002fc600078e0a16 */
[----:B------:R-:W-:Y:S01]  /*8080*/  SHF.R.U64 R21, R4, UR4, R5 ;  /* 0x0000000404157c19 */ /* 0x000fe20008001205 */
[----:B0-----:R-:W-:Y:S01]  /*8090*/  IMAD R15, R6, R22, R15 ;  /* 0x00000016060f7224 */ /* 0x001fe200078e020f */
[----:B------:R-:W-:Y:S01]  /*80a0*/  SHF.R.U32.HI R4, RZ, UR4, R5 ;  /* 0x00000004ff047c19 */ /* 0x000fe20008011605 */
[----:B------:R-:W-:Y:S01]  /*80b0*/  ULDC UR4, c[0x0][0x608] ;  /* 0x0001820000047ab9 */ /* 0x000fe20000000800 */
[----:B---3--:R-:W-:Y:S02]  /*80c0*/  IMAD.MOV R6, RZ, RZ, -R23 ;  /* 0x000000ffff067224 */ /* 0x008fe400078e0a17 */
[--C-:B------:R-:W-:Y:S02]  /*80d0*/  SHF.R.U64 R22, R21, UR4, R4.reuse ;  /* 0x0000000415167c19 */ /* 0x100fe40008001204 */
[----:B------:R-:W-:Y:S01]  /*80e0*/  SHF.R.U32.HI R5, RZ, UR4, R4 ;  /* 0x00000004ff057c19 */ /* 0x000fe20008011604 */
[----:B------:R-:W-:Y:S01]  /*80f0*/  ULDC UR4, c[0x0][0x658] ;  /* 0x0001960000047ab9 */ /* 0x000fe20000000800 */
[----:B--2---:R-:W-:-:S02]  /*8100*/  @P2 IMAD R15, R25, R6, R20 ;  /* 0x00000006190f2224 */ /* 0x004fc400078e0214 */
[--C-:B------:R-:W-:Y:S02]  /*8110*/  SHF.R.U64 R20, R22, UR4, R5.reuse ;  /* 0x0000000416147c19 */ /* 0x100fe40008001205 */
[----:B------:R-:W-:-:S03]  /*8120*/  SHF.R.U32.HI R23, RZ, UR4, R5 ;  /* 0x00000004ff177c19 */ /* 0x000fc60008011605 */
[----:B------:R-:W-:Y:S02]  /*8130*/  IMAD.MOV.U32 R6, RZ, RZ, R20 ;  /* 0x000000ffff067224 */ /* 0x000fe400078e0014 */
[----:B------:R-:W-:Y:S01]  /*8140*/  IMAD.MOV.U32 R5, RZ, RZ, R23 ;  /* 0x000000ffff057224 */ /* 0x000fe200078e0017 */
[----:B------:R-:W-:Y:S06]  /*8150*/  @!P0 BRA `(.L_x_245) ;  /* 0x00000000002c8947 */ /* 0x000fec0003800000 */
        /* <DEDUP_REMOVED lines=9> */
[----:B------:R-:W-:-:S04]  /*81f0*/  IMAD.WIDE.U32.X R4, R23, UR7, R4, P1 ;  /* 0x0000000717047c25 */ /* 0x000fc800088e0404 */
[----:B------:R-:W-:-:S07]  /*8200*/  IMAD.MOV.U32 R6, RZ, RZ, R4 ;  /* 0x000000ffff067224 */ /* 0x000fce00078e0004 */
.L_x_245:
[----:B------:R-:W-:Y:S01]  /*8210*/  ULDC UR4, c[0x0][0x648] ;  /* 0x0001920000047ab9 */ /* 0x000fe20000000800 */
[----:B------:R-:W-:Y:S01]  /*8220*/  LOP3.LUT R4, R22, UR16, RZ, 0xc0, !PT ;  /* 0x0000001016047c12 */ /* 0x000fe2000f8ec0ff */
[----:B------:R-:W-:Y:S01]  /*8230*/  ULDC UR5, c[0x0][0x610] ;  /* 0x0001840000057ab9 */ /* 0x000fe20000000800 */
[----:B------:R-:W-:Y:S01]  /*8240*/  SHF.R.U64 R5, R6, UR4, R5 ;  /* 0x0000000406057c19 */ /* 0x000fe20008001205 */
[----:B------:R-:W-:Y:S01]  /*8250*/  ULDC UR4, c[0x0][0x638] ;  /* 0x00018e0000047ab9 */ /* 0x000fe20000000800 */
[----:B------:R-:W-:-:S03]  /*8260*/  LOP3.LUT R21, R21, UR15, RZ, 0xc0, !PT ;  /* 0x0000000f15157c12 */ /* 0x000fc6000f8ec0ff */
[----:B------:R-:W-:Y:S02]  /*8270*/  IMAD.MOV R7, RZ, RZ, -R5 ;  /* 0x000000ffff077224 */ /* 0x000fe400078e0a05 */
[----:B------:R-:W-:Y:S02]  /*8280*/  IMAD R4, R5, UR17, R4 ;  /* 0x0000001105047c24 */ /* 0x000fe4000f8e0204 */
[----:B------:R-:W-:Y:S01]  /*8290*/  IMAD R20, R7, UR4, R20 ;  /* 0x0000000407147c24 */ /* 0x000fe2000f8e0214 */
[----:B------:R-:W-:Y:S01]  /*82a0*/  ULDC UR4, c[0x0][0x600] ;  /* 0x0001800000047ab9 */ /* 0x000fe20000000800 */
[----:B------:R-:W-:Y:S02]  /*82b0*/  IMAD R15, R4, UR5, R15 ;  /* 0x00000005040f7c24 */ /* 0x000fe4000f8e020f */
[----:B------:R-:W-:Y:S02]  /*82c0*/  IMAD R20, R20, UR4, R21 ;  /* 0x0000000414147c24 */ /* 0x000fe4000f8e0215 */
[----:B------:R-:W-:-:S02]  /*82d0*/  IMAD.MOV.U32 R4, RZ, RZ, 0x1 ;  /* 0x00000001ff047424 */ /* 0x000fc400078e00ff */
[----:B------:R-:W-:Y:S01]  /*82e0*/  IMAD.MOV.U32 R7, RZ, RZ, R14 ;  /* 0x000000ffff077224 */ /* 0x000fe200078e000e */
[----:B------:R-:W-:Y:S02]  /*82f0*/  SEL R21, R20, R15, !P2 ;  /* 0x0000000f14157207 */ /* 0x000fe40005000000 */
[----:B------:R-:W-:-:S07]  /*8300*/  SEL R20, R15, R20, !P2 ;  /* 0x000000140f147207 */ /* 0x000fce0005000000 */
.L_x_243:
[----:B------:R-:W-:Y:S05]  /*8310*/  BSYNC B1 ;  /* 0x0000000000017941 */ /* 0x000fea0003800000 */
.L_x_242:
[----:B------:R-:W-:-:S13]  /*8320*/  LOP3.LUT P0, RZ, R4, 0xff, RZ, 0xc0, !PT ;  /* 0x000000ff04ff7812 */ /* 0x000fda000780c0ff */
[----:B------:R-:W-:Y:S05]  /*8330*/  @P0 BRA `(.L_x_246) ;  /* 0xfffffff4003c0947 */ /* 0x000fea000383ffff */
[----:B------:R-:W-:Y:S05]  /*8340*/  BSYNC B0 ;  /* 0x0000000000007941 */ /* 0x000fea0003800000 */
.L_x_235:
[----:B------:R-:W-:-:S03]  /*8350*/  UMOV UR4, 0xffffffff ;  /* 0xffffffff00047882 */ /* 0x000fc60000000000 */
[----:B------:R-:W-:Y:S05]  /*8360*/  BRA.DIV UR4, `(.L_x_247) ;  /* 0x0000000a04107947 */ /* 0x000fea000b800000 */
[----:B------:R-:W-:-:S13]  /*8370*/  ELECT P6, URZ, PT ;  /* 0x00000000003f782f */ /* 0x000fda00038c0000 */
.L_x_268:
[----:B------:R-:W-:Y:S04]  /*8380*/  BSSY B0, `(.L_x_248) ;  /* 0x000006a000007945 */ /* 0x000fe80003800000 */
[----:B------:R-:W-:Y:S05]  /*8390*/  @!P6 BRA `(.L_x_249) ;  /* 0x0000000400a0e947 */ /* 0x000fea0003800000 */
[----:B------:R-:W-:-:S04]  /*83a0*/  LOP3.LUT R18, R18, 0x2, RZ, 0xfc, !PT ;  /* 0x0000000212127812 */ /* 0x000fc800078efcff */
[----:B------:R-:W-:-:S13]  /*83b0*/  ISETP.NE.AND P0, PT, R18, 0x3, PT ;  /* 0x000000031200780c */ /* 0x000fda0003f05270 */
[----:B------:R-:W-:Y:S05]  /*83c0*/  @!P0 BRA `(.L_x_250) ;  /* 0x0000000000048947 */ /* 0x000fea0003800000 */
[----:B------:R-:W-:Y:S01]  /*83d0*/  BPT.TRAP 0x1 ;  /* 0x000000040000795c */ /* 0x000fe20000300000 */
.L_x_250:
[----:B------:R-:W0:Y:S01]  /*83e0*/  S2R R5, SR_CgaCtaId ;  /* 0x0000000000057919 */ /* 0x000e220000008800 */
[----:B------:R-:W-:Y:S02]  /*83f0*/  MOV R0, 0x400 ;  /* 0x0000040000007802 */ /* 0x000fe40000000f00 */
[----:B------:R-:W-:Y:S02]  /*8400*/  SHF.L.U32 R2, R3, 0x1f, RZ ;  /* 0x0000001f03027819 */ /* 0x000fe400000006ff */
[----:B0-----:R-:W-:-:S05]  /*8410*/  LEA R5, R5, R0, 0x18 ;  /* 0x0000000005057211 */ /* 0x001fca00078ec0ff */
[----:B------:R-:W-:-:S04]  /*8420*/  VIADD R5, R5, 0x58 ;  /* 0x0000005805057836 */ /* 0x000fc80000000000 */
[C---:B------:R-:W-:Y:S02]  /*8430*/  IMAD R7, R8.reuse, 0x8, R5 ;  /* 0x0000000808077824 */ /* 0x040fe400078e0205 */
[----:B------:R-:W-:Y:S02]  /*8440*/  VIADD R8, R8, 0x1 ;  /* 0x0000000108087836 */ /* 0x000fe40000000000 */
[----:B------:R-:W0:Y:S03]  /*8450*/  SYNCS.PHASECHK.TRANS64.TRYWAIT P0, [R7+URZ], R2 ;  /* 0x00000002070075a7 */ /* 0x000e26000800017f */
[----:B------:R-:W-:-:S04]  /*8460*/  ISETP.NE.AND P1, PT, R8, 0xb, PT ;  /* 0x0000000b0800780c */ /* 0x000fc80003f25270 */
[----:B------:R-:W-:Y:S02]  /*8470*/  SEL R0, RZ, 0x1, P1 ;  /* 0x00000001ff007807 */ /* 0x000fe40000800000 */
[----:B------:R-:W-:Y:S02]  /*8480*/  SEL R8, R8, RZ, P1 ;  /* 0x000000ff08087207 */ /* 0x000fe40000800000 */
[----:B------:R-:W-:-:S03]  /*8490*/  LOP3.LUT R9, R3, R0, RZ, 0x3c, !PT ;  /* 0x0000000003097212 */ /* 0x000fc600078e3cff */
[----:B------:R-:W-:Y:S01]  /*84a0*/  IMAD R6, R8, 0x8, R5 ;  /* 0x0000000808067824 */ /* 0x000fe200078e0205 */
[----:B------:R-:W-:Y:S01]  /*84b0*/  SHF.L.U32 R3, R9, 0x1f, RZ ;  /* 0x0000001f09037819 */ /* 0x000fe200000006ff */
[----:B0-----:R-:W-:Y:S06]  /*84c0*/  @!P0 BRA `(.L_x_251) ;  /* 0x0000000400d88947 */ /* 0x001fec0003800000 */
.L_x_269:
[----:B------:R-:W1:Y:S01]  /*84d0*/  SYNCS.PHASECHK.TRANS64.TRYWAIT P0, [R6+URZ], R3 ;  /* 0x00000003060075a7 */ /* 0x000e62000800017f */
[----:B------:R-:W-:-:S05]  /*84e0*/  VIADD R0, R8, 0x1 ;  /* 0x0000000108007836 */ /* 0x000fca0000000000 */
[----:B------:R-:W-:-:S04]  /*84f0*/  ISETP.NE.AND P1, PT, R0, 0xb, PT ;  /* 0x0000000b0000780c */ /* 0x000fc80003f25270 */
[----:B0-----:R-:W-:Y:S02]  /*8500*/  SEL R2, RZ, 0x1, P1 ;  /* 0x00000001ff027807 */ /* 0x001fe40000800000 */
[----:B------:R-:W-:Y:S02]  /*8510*/  SEL R0, R0, RZ, P1 ;  /* 0x000000ff00007207 */ /* 0x000fe40000800000 */
[----:B------:R-:W-:-:S03]  /*8520*/  LOP3.LUT R9, R9, R2, RZ, 0x3c, !PT ;  /* 0x0000000209097212 */ /* 0x000fc600078e3cff */
[----:B------:R-:W-:Y:S01]  /*8530*/  IMAD R7, R0, 0x8, R5 ;  /* 0x0000000800077824 */ /* 0x000fe200078e0205 */
[----:B------:R-:W-:Y:S01]  /*8540*/  SHF.L.U32 R4, R9, 0x1f, RZ ;  /* 0x0000001f09047819 */ /* 0x000fe200000006ff */
[----:B-1----:R-:W-:Y:S06]  /*8550*/  @!P0 BRA `(.L_x_252) ;  /* 0x0000000400c88947 */ /* 0x002fec0003800000 */
.L_x_270:
[----:B------:R-:W1:Y:S01]  /*8560*/  SYNCS.PHASECHK.TRANS64.TRYWAIT P0, [R7+URZ], R4 ;  /* 0x00000004070075a7 */ /* 0x000e62000800017f */
[----:B------:R-:W-:-:S05]  /*8570*/  VIADD R0, R0, 0x1 ;  /* 0x0000000100007836 */ /* 0x000fca0000000000 */
[----:B------:R-:W-:-:S04]  /*8580*/  ISETP.NE.AND P1, PT, R0, 0xb, PT ;  /* 0x0000000b0000780c */ /* 0x000fc80003f25270 */
[----:B------:R-:W-:Y:S02]  /*8590*/  SEL R2, RZ, 0x1, P1 ;  /* 0x00000001ff027807 */ /* 0x000fe40000800000 */
[----:B------:R-:W-:Y:S02]  /*85a0*/  SEL R0, R0, RZ, P1 ;  /* 0x000000ff00007207 */ /* 0x000fe40000800000 */
[----:B------:R-:W-:-:S03]  /*85b0*/  LOP3.LUT R9, R9, R2, RZ, 0x3c, !PT ;  /* 0x0000000209097212 */ /* 0x000fc600078e3cff */
[----:B0-----:R-:W-:Y:S01]  /*85c0*/  IMAD R6, R0, 0x8, R5 ;  /* 0x0000000800067824 */ /* 0x001fe200078e0205 */
[----:B------:R-:W-:Y:S01]  /*85d0*/  SHF.L.U32 R3, R9, 0x1f, RZ ;  /* 0x0000001f09037819 */ /* 0x000fe200000006ff */
[----:B-1----:R-:W-:Y:S06]  /*85e0*/  @!P0 BRA `(.L_x_253) ;  /* 0x0000000400b88947 */ /* 0x002fec0003800000 */
.L_x_271:
        /* <DEDUP_REMOVED lines=9> */
.L_x_272:
        /* <DEDUP_REMOVED lines=9> */
.L_x_273:
        /* <DEDUP_REMOVED lines=9> */
.L_x_274:
        /* <DEDUP_REMOVED lines=9> */
.L_x_275:
        /* <DEDUP_REMOVED lines=9> */
.L_x_276:
        /* <DEDUP_REMOVED lines=9> */
.L_x_277:
[----:B------:R-:W1:Y:S01]  /*8950*/  SYNCS.PHASECHK.TRANS64.TRYWAIT P0, [R6+URZ], R3 ;  /* 0x00000003060075a7 */ /* 0x000e62000800017f */
[----:B------:R-:W-:-:S05]  /*8960*/  VIADD R0, R0, 0x1 ;  /* 0x0000000100007836 */ /* 0x000fca0000000000 */
[----:B------:R-:W-:-:S04]  /*8970*/  ISETP.NE.AND P1, PT, R0, 0xb, PT ;  /* 0x0000000b0000780c */ /* 0x000fc80003f25270 */
[----:B------:R-:W-:Y:S02]  /*8980*/  SEL R2, RZ, 0x1, P1 ;  /* 0x00000001ff027807 */ /* 0x000fe40000800000 */
[----:B------:R-:W-:Y:S02]  /*8990*/  SEL R0, R0, RZ, P1 ;  /* 0x000000ff00007207 */ /* 0x000fe40000800000 */
[----:B------:R-:W-:Y:S01]  /*89a0*/  LOP3.LUT R2, R9, R2, RZ, 0x3c, !PT ;  /* 0x0000000209027212 */ /* 0x000fe200078e3cff */
[----:B-1----:R-:W-:Y:S06]  /*89b0*/  @!P0 BRA `(.L_x_260) ;  /* 0x0000000400508947 */ /* 0x002fec0003800000 */
.L_x_278:
[----:B------:R-:W-:Y:S01]  /*89c0*/  IMAD R5, R0, 0x8, R5 ;  /* 0x0000000800057824 */ /* 0x000fe200078e0205 */
[----:B------:R-:W-:-:S07]  /*89d0*/  SHF.L.U32 R0, R2, 0x1f, RZ ;  /* 0x0000001f02007819 */ /* 0x000fce00000006ff */
.L_x_261:
[----:B--2---:R2:W3:Y:S02]  /*89e0*/  SYNCS.PHASECHK.TRANS64.TRYWAIT P0, [R5+URZ], R0 ;  /* 0x00000000050075a7 */ /* 0x0044e4000800017f */
[----:B---3--:R-:W-:Y:S05]  /*89f0*/  @!P0 NANOSLEEP.SYNCS 0x989680 ;  /* 0x009896800000895d */ /* 0x008fea0003900000 */
[----:B------:R-:W3:Y:S02]  /*8a00*/  @!P0 SYNCS.PHASECHK.TRANS64 P0, [R5+URZ], R0 ;  /* 0x00000000050085a7 */ /* 0x000ee4000800007f */
[----:B---3--:R-:W-:Y:S05]  /*8a10*/  @!P0 BRA `(.L_x_261) ;  /* 0xfffffffc00f08947 */ /* 0x008fea000383ffff */
.L_x_249:
[----:B------:R-:W-:Y:S05]  /*8a20*/  BSYNC B0 ;  /* 0x0000000000007941 */ /* 0x000fea0003800000 */
.L_x_248:
[----:B------:R-:W-:Y:S05]  /*8a30*/  EXIT ;  /* 0x000000000000794d */ /* 0x000fea0003800000 */
.L_x_22:
[----:B-1----:R1:W2:Y:S02]  /*8a40*/  SYNCS.PHASECHK.TRANS64.TRYWAIT P1, [R3+URZ], R0 ;  /* 0x00000000030075a7 */ /* 0x0022a4000802017f */
[----:B--2---:R-:W-:Y:S05]  /*8a50*/  @!P1 NANOSLEEP.SYNCS 0x989680 ;  /* 0x009896800000995d */ /* 0x004fea0003900000 */
[----:B------:R-:W2:Y:S02]  /*8a60*/  @!P1 SYNCS.PHASECHK.TRANS64 P1, [R3+URZ], R0 ;  /* 0x00000000030095a7 */ /* 0x000ea4000802007f */
[----:B--2---:R-:W-:Y:S05]  /*8a70*/  @!P1 BRA `(.L_x_22) ;  /* 0xfffffffc00f09947 */ /* 0x004fea000383ffff */
[----:B------:R-:W-:Y:S05]  /*8a80*/  BRA `(.L_x_21) ;  /* 0xffffff8c007c7947 */ /* 0x000fea000383ffff */
.L_x_27:
[----:B-1----:R1:W2:Y:S02]  /*8a90*/  SYNCS.PHASECHK.TRANS64.TRYWAIT P1, [R5+URZ], R4 ;  /* 0x00000004050075a7 */ /* 0x0022a4000802017f */
[----:B--2---:R-:W-:Y:S05]  /*8aa0*/  @!P1 NANOSLEEP.SYNCS 0x989680 ;  /* 0x009896800000995d */ /* 0x004fea0003900000 */
[----:B------:R-:W2:Y:S02]  /*8ab0*/  @!P1 SYNCS.PHASECHK.TRANS64 P1, [R5+URZ], R4 ;  /* 0x00000004050095a7 */ /* 0x000ea4000802007f */
[----:B--2---:R-:W-:Y:S05]  /*8ac0*/  @!P1 BRA `(.L_x_27) ;  /* 0xfffffffc00f09947 */ /* 0x004fea000383ffff */
[----:B------:R-:W-:Y:S05]  /*8ad0*/  BRA `(.L_x_26) ;  /* 0xffffff9000187947 */ /* 0x000fea000383ffff */
.L_x_236:
[----:B------:R-:W-:Y:S01]  /*8ae0*/  BSSY B1, `(.L_x_262) ;  /* 0x0000006000017945 */ /* 0x000fe20003800000 */
[----:B------:R-:W-:-:S07]  /*8af0*/  IMAD.MOV.U32 R15, RZ, RZ, -0x1 ;  /* 0xffffffffff0f7424 */ /* 0x000fce00078e00ff */
[----:B------:R-:W-:Y:S05]  /*8b00*/  WARPSYNC.COLLECTIVE R15, `(.L_x_263) ;  /* 0x000000000f0c7348 */ /* 0x000fea0003c00000 */
[----:B------:R-:W-:Y:S02]  /*8b10*/  ELECT P6, UR62, PT ;  /* 0x00000000003e782f */ /* 0x000fe400038c0000 */
[----:B------:R-:W-:Y:S01]  /*8b20*/  MOV R14, UR62 ;  /* 0x0000003e000e7c02 */ /* 0x000fe20008000f00 */
[----:B------:R-:W-:Y:S10]  /*8b30*/  ENDCOLLECTIVE ;  /* 0x000000000000791b */ /* 0x000ff40003800000 */
.L_x_263:
[----:B------:R-:W-:Y:S05]  /*8b40*/  BSYNC B1 ;  /* 0x0000000000017941 */ /* 0x000fea0003800000 */
.L_x_262:
[----:B------:R-:W-:Y:S05]  /*8b50*/  BRA `(.L_x_264) ;  /* 0xffffffec00407947 */ /* 0x000fea000383ffff */
.L_x_239:
[----:B-1----:R1:W2:Y:S02]  /*8b60*/  SYNCS.PHASECHK.TRANS64.TRYWAIT P0, [R23+URZ+0x58], R14 ;  /* 0x0000580e170075a7 */ /* 0x0022a4000800017f */
[----:B--2---:R-:W-:Y:S05]  /*8b70*/  @!P0 NANOSLEEP.SYNCS 0x989680 ;  /* 0x009896800000895d */ /* 0x004fea0003900000 */
[----:B------:R-:W2:Y:S02]  /*8b80*/  @!P0 SYNCS.PHASECHK.TRANS64 P0, [R23+URZ+0x58], R14 ;  /* 0x0000580e170085a7 */ /* 0x000ea4000800007f */
[----:B--2---:R-:W-:Y:S05]  /*8b90*/  @!P0 BRA `(.L_x_239) ;  /* 0xfffffffc00f08947 */ /* 0x004fea000383ffff */
[----:B------:R-:W-:Y:S05]  /*8ba0*/  BRA `(.L_x_265) ;  /* 0xffffffec007c7947 */ /* 0x000fea000383ffff */
.L_x_247:
[----:B------:R-:W-:Y:S01]  /*8bb0*/  BSSY B0, `(.L_x_266) ;  /* 0x0000006000007945 */ /* 0x000fe20003800000 */
[----:B------:R-:W-:-:S07]  /*8bc0*/  IMAD.MOV.U32 R15, RZ, RZ, -0x1 ;  /* 0xffffffffff0f7424 */ /* 0x000fce00078e00ff */
[----:B------:R-:W-:Y:S05]  /*8bd0*/  WARPSYNC.COLLECTIVE R15, `(.L_x_267) ;  /* 0x000000000f0c7348 */ /* 0x000fea0003c00000 */
[----:B------:R-:W-:Y:S02]  /*8be0*/  ELECT P6, UR62, PT ;  /* 0x00000000003e782f */ /* 0x000fe400038c0000 */
[----:B------:R-:W-:Y:S01]  /*8bf0*/  MOV R14, UR62 ;  /* 0x0000003e000e7c02 */ /* 0x000fe20008000f00 */
[----:B------:R-:W-:Y:S10]  /*8c00*/  ENDCOLLECTIVE ;  /* 0x000000000000791b */ /* 0x000ff40003800000 */
.L_x_267:
[----:B------:R-:W-:Y:S05]  /*8c10*/  BSYNC B0 ;  /* 0x0000000000007941 */ /* 0x000fea0003800000 */
.L_x_266:
[----:B------:R-:W-:Y:S05]  /*8c20*/  BRA `(.L_x_268) ;  /* 0xfffffff400d47947 */ /* 0x000fea000383ffff */
.L_x_251:
[----:B0-----:R0:W1:Y:S02]  /*8c30*/  SYNCS.PHASECHK.TRANS64.TRYWAIT P0, [R7+URZ], R2 ;  /* 0x00000002070075a7 */ /* 0x001064000800017f */
[----:B-1----:R-:W-:Y:S05]  /*8c40*/  @!P0 NANOSLEEP.SYNCS 0x989680 ;  /* 0x009896800000895d */ /* 0x002fea0003900000 */
[----:B------:R-:W1:Y:S02]  /*8c50*/  @!P0 SYNCS.PHASECHK.TRANS64 P0, [R7+URZ], R2 ;  /* 0x00000002070085a7 */ /* 0x000e64000800007f */
[----:B-1----:R-:W-:Y:S05]  /*8c60*/  @!P0 BRA `(.L_x_251) ;  /* 0xfffffffc00f08947 */ /* 0x002fea000383ffff */
[----:B------:R-:W-:Y:S05]  /*8c70*/  BRA `(.L_x_269) ;  /* 0xfffffff800147947 */ /* 0x000fea000383ffff */
.L_x_252:
[----:B0-----:R0:W1:Y:S02]  /*8c80*/  SYNCS.PHASECHK.TRANS64.TRYWAIT P0, [R6+URZ], R3 ;  /* 0x00000003060075a7 */ /* 0x001064000800017f */
[----:B-1----:R-:W-:Y:S05]  /*8c90*/  @!P0 NANOSLEEP.SYNCS 0x989680 ;  /* 0x009896800000895d */ /* 0x002fea0003900000 */
[----:B------:R-:W1:Y:S02]  /*8ca0*/  @!P0 SYNCS.PHASECHK.TRANS64 P0, [R6+URZ], R3 ;  /* 0x00000003060085a7 */ /* 0x000e64000800007f */
[----:B-1----:R-:W-:Y:S05]  /*8cb0*/  @!P0 BRA `(.L_x_252) ;  /* 0xfffffffc00f08947 */ /* 0x002fea000383ffff */
[----:B------:R-:W-:Y:S05]  /*8cc0*/  BRA `(.L_x_270) ;  /* 0xfffffff800247947 */ /* 0x000fea000383ffff */
.L_x_253:
[----:B0-----:R0:W1:Y:S02]  /*8cd0*/  SYNCS.PHASECHK.TRANS64.TRYWAIT P0, [R7+URZ], R4 ;  /* 0x00000004070075a7 */ /* 0x001064000800017f */
[----:B-1----:R-:W-:Y:S05]  /*8ce0*/  @!P0 NANOSLEEP.SYNCS 0x989680 ;  /* 0x009896800000895d */ /* 0x002fea0003900000 */
[----:B------:R-:W1:Y:S02]  /*8cf0*/  @!P0 SYNCS.PHASECHK.TRANS64 P0, [R7+URZ], R4 ;  /* 0x00000004070085a7 */ /* 0x000e64000800007f */
[----:B-1----:R-:W-:Y:S05]  /*8d00*/  @!P0 BRA `(.L_x_253) ;  /* 0xfffffffc00f08947 */ /* 0x002fea000383ffff */
[----:B------:R-:W-:Y:S05]  /*8d10*/  BRA `(.L_x_271) ;  /* 0xfffffff800347947 */ /* 0x000fea000383ffff */
.L_x_254:
[----:B0-----:R0:W1:Y:S02]  /*8d20*/  SYNCS.PHASECHK.TRANS64.TRYWAIT P0, [R6+URZ], R3 ;  /* 0x00000003060075a7 */ /* 0x001064000800017f */
[----:B-1----:R-:W-:Y:S05]  /*8d30*/  @!P0 NANOSLEEP.SYNCS 0x989680 ;  /* 0x009896800000895d */ /* 0x002fea0003900000 */
[----:B------:R-:W1:Y:S02]  /*8d40*/  @!P0 SYNCS.PHASECHK.TRANS64 P0, [R6+URZ], R3 ;  /* 0x00000003060085a7 */ /* 0x000e64000800007f */
[----:B-1----:R-:W-:Y:S05]  /*8d50*/  @!P0 BRA `(.L_x_254) ;  /* 0xfffffffc00f08947 */ /* 0x002fea000383ffff */
[----:B------:R-:W-:Y:S05]  /*8d60*/  BRA `(.L_x_272) ;  /* 0xfffffff800447947 */ /* 0x000fea000383ffff */
.L_x_255:
[----:B0-----:R0:W1:Y:S02]  /*8d70*/  SYNCS.PHASECHK.TRANS64.TRYWAIT P0, [R7+URZ], R4 ;  /* 0x00000004070075a7 */ /* 0x001064000800017f */
[----:B-1----:R-:W-:Y:S05]  /*8d80*/  @!P0 NANOSLEEP.SYNCS 0x989680 ;  /* 0x009896800000895d */ /* 0x002fea0003900000 */
[----:B------:R-:W1:Y:S02]  /*8d90*/  @!P0 SYNCS.PHASECHK.TRANS64 P0, [R7+URZ], R4 ;  /* 0x00000004070085a7 */ /* 0x000e64000800007f */
[----:B-1----:R-:W-:Y:S05]  /*8da0*/  @!P0 BRA `(.L_x_255) ;  /* 0xfffffffc00f08947 */ /* 0x002fea000383ffff */
[----:B------:R-:W-:Y:S05]  /*8db0*/  BRA `(.L_x_273) ;  /* 0xfffffff800547947 */ /* 0x000fea000383ffff */
.L_x_256:
[----:B0-----:R0:W1:Y:S02]  /*8dc0*/  SYNCS.PHASECHK.TRANS64.TRYWAIT P0, [R6+URZ], R3 ;  /* 0x00000003060075a7 */ /* 0x001064000800017f */
[----:B-1----:R-:W-:Y:S05]  /*8dd0*/  @!P0 NANOSLEEP.SYNCS 0x989680 ;  /* 0x009896800000895d */ /* 0x002fea0003900000 */
[----:B------:R-:W1:Y:S02]  /*8de0*/  @!P0 SYNCS.PHASECHK.TRANS64 P0, [R6+URZ], R3 ;  /* 0x00000003060085a7 */ /* 0x000e64000800007f */
[----:B-1----:R-:W-:Y:S05]  /*8df0*/  @!P0 BRA `(.L_x_256) ;  /* 0xfffffffc00f08947 */ /* 0x002fea000383ffff */
[----:B------:R-:W-:Y:S05]  /*8e00*/  BRA `(.L_x_274) ;  /* 0xfffffff800647947 */ /* 0x000fea000383ffff */
.L_x_257:
[----:B0-----:R0:W1:Y:S02]  /*8e10*/  SYNCS.PHASECHK.TRANS64.TRYWAIT P0, [R7+URZ], R4 ;  /* 0x00000004070075a7 */ /* 0x001064000800017f */
[----:B-1----:R-:W-:Y:S05]  /*8e20*/  @!P0 NANOSLEEP.SYNCS 0x989680 ;  /* 0x009896800000895d */ /* 0x002fea0003900000 */
[----:B------:R-:W1:Y:S02]  /*8e30*/  @!P0 SYNCS.PHASECHK.TRANS64 P0, [R7+URZ], R4 ;  /* 0x00000004070085a7 */ /* 0x000e64000800007f */
[----:B-1----:R-:W-:Y:S05]  /*8e40*/  @!P0 BRA `(.L_x_257) ;  /* 0xfffffffc00f08947 */ /* 0x002fea000383ffff */
[----:B------:R-:W-:Y:S05]  /*8e50*/  BRA `(.L_x_275) ;  /* 0xfffffff800747947 */ /* 0x000fea000383ffff */
.L_x_258:
[----:B0-----:R0:W1:Y:S02]  /*8e60*/  SYNCS.PHASECHK.TRANS64.TRYWAIT P0, [R6+URZ], R3 ;  /* 0x00000003060075a7 */ /* 0x001064000800017f */
[----:B-1----:R-:W-:Y:S05]  /*8e70*/  @!P0 NANOSLEEP.SYNCS 0x989680 ;  /* 0x009896800000895d */ /* 0x002fea0003900000 */
[----:B------:R-:W1:Y:S02]  /*8e80*/  @!P0 SYNCS.PHASECHK.TRANS64 P0, [R6+URZ], R3 ;  /* 0x00000003060085a7 */ /* 0x000e64000800007f */
[----:B-1----:R-:W-:Y:S05]  /*8e90*/  @!P0 BRA `(.L_x_258) ;  /* 0xfffffffc00f08947 */ /* 0x002fea000383ffff */
[----:B------:R-:W-:Y:S05]  /*8ea0*/  BRA `(.L_x_276) ;  /* 0xfffffff800847947 */ /* 0x000fea000383ffff */
.L_x_259:
[----:B0-----:R0:W1:Y:S02]  /*8eb0*/  SYNCS.PHASECHK.TRANS64.TRYWAIT P0, [R7+URZ], R4 ;  /* 0x00000004070075a7 */ /* 0x001064000800017f */
[----:B-1----:R-:W-:Y:S05]  /*8ec0*/  @!P0 NANOSLEEP.SYNCS 0x989680 ;  /* 0x009896800000895d */ /* 0x002fea0003900000 */
[----:B------:R-:W1:Y:S02]  /*8ed0*/  @!P0 SYNCS.PHASECHK.TRANS64 P0, [R7+URZ], R4 ;  /* 0x00000004070085a7 */ /* 0x000e64000800007f */
[----:B-1----:R-:W-:Y:S05]  /*8ee0*/  @!P0 BRA `(.L_x_259) ;  /* 0xfffffffc00f08947 */ /* 0x002fea000383ffff */
[----:B------:R-:W-:Y:S05]  /*8ef0*/  BRA `(.L_x_277) ;  /* 0xfffffff800947947 */ /* 0x000fea000383ffff */
.L_x_260:
[----:B-1----:R1:W2:Y:S02]  /*8f00*/  SYNCS.PHASECHK.TRANS64.TRYWAIT P0, [R6+URZ], R3 ;  /* 0x00000003060075a7 */ /* 0x0022a4000800017f */
[----:B--2---:R-:W-:Y:S05]  /*8f10*/  @!P0 NANOSLEEP.SYNCS 0x989680 ;  /* 0x009896800000895d */ /* 0x004fea0003900000 */
[----:B------:R-:W2:Y:S02]  /*8f20*/  @!P0 SYNCS.PHASECHK.TRANS64 P0, [R6+URZ], R3 ;  /* 0x00000003060085a7 */ /* 0x000ea4000800007f */
[----:B--2---:R-:W-:Y:S05]  /*8f30*/  @!P0 BRA `(.L_x_260) ;  /* 0xfffffffc00f08947 */ /* 0x004fea000383ffff */
[----:B------:R-:W-:Y:S05]  /*8f40*/  BRA `(.L_x_278) ;  /* 0xfffffff8009c7947 */ /* 0x000fea000383ffff */
.L_x_279:
[----:B------:R-:W-:-:S00]  /*8f50*/  BRA `(.L_x_279) ;  /* 0xfffffffc00fc7947 */ /* 0x000fc0000383ffff */
[----:B------:R-:W-:-:S00]  /*8f60*/  NOP ;  /* 0x0000000000007918 */ /* 0x000fc00000000000 */
        /* <DEDUP_REMOVED lines=9> */
.L_x_280:


//--------------------- .nv.global.init           --------------------------
	.section	.nv.global.init,"aw",@progbits
.nv.global.init:
	.type		$str$22,@object
	.size		$str$22,($str$23 - $str$22)
$str$22:
        /*0000*/ 	.byte	0x6b, 0x5f, 0x74, 0x69, 0x6c, 0x65, 0x5f, 0x63, 0x6f, 0x75, 0x6e, 0x74, 0x20, 0x3e, 0x3d, 0x20
        /*0010*/ 	.byte	0x31, 0x00
	.type		$str$23,@object
	.size		$str$23,(__unnamed_1 - $str$23)
$str$23:
        /*0012*/ 	.byte	0x2f, 0x74, 0x6d, 0x70, 0x2f, 0x63, 0x75, 0x74, 0x6c, 0x61, 0x73, 0x73, 0x5f, 0x73, 0x77, 0x65
        /*0022*/ 	.byte	0x65, 0x70, 0x5f, 0x73, 0x72, 0x63, 0x2f, 0x69, 0x6e, 0x63, 0x6c, 0x75, 0x64, 0x65, 0x2f, 0x63
        /*0032*/ 	.byte	0x75, 0x74, 0x6c, 0x61, 0x73, 0x73, 0x2f, 0x67, 0x65, 0x6d, 0x6d, 0x2f, 0x63, 0x6f, 0x6c, 0x6c
        /*0042*/ 	.byte	0x65, 0x63, 0x74, 0x69, 0x76, 0x65, 0x2f, 0x73, 0x6d, 0x39, 0x30, 0x5f, 0x6d, 0x6d, 0x61, 0x5f
        /*0052*/ 	.byte	0x74, 0x6d, 0x61, 0x5f, 0x67, 0x6d, 0x6d, 0x61, 0x5f, 0x73, 0x73, 0x5f, 0x77, 0x61, 0x72, 0x70
        /*0062*/ 	.byte	0x73, 0x70, 0x65, 0x63, 0x69, 0x61, 0x6c, 0x69, 0x7a, 0x65, 0x64, 0x2e, 0x68, 0x70, 0x70, 0x00
	.type		__unnamed_1,@object
	.size		__unnamed_1,(.L_0 - __unnamed_1)
__unnamed_1:
        /*0072*/ 	.byte	0x76, 0x6f, 0x69, 0x64, 0x20, 0x63, 0x75, 0x74, 0x6c, 0x61, 0x73, 0x73, 0x3a, 0x3a, 0x67, 0x65
        /* <DEDUP_REMOVED lines=172> */
        /*0b42*/ 	.byte	0x69, 0x64, 0x65, 0x6e, 0x74, 0x69, 0x74, 0x79, 0x5d, 0x00
.L_0:


//--------------------- .nv.shared._ZN7cutlass13device_kernelINS_4gemm6kernel13GemmUniversalIN4cute5tupleIJiiiiEEENS1_10collective13CollectiveMmaINS1_34MainloopSm90TmaGmmaWarpSpecializedILi11ENS5_IJNS4_1CILi2EEENSA_ILi1EEESC_EEENS1_35KernelTmaWarpSpecializedCooperativeEEENS5_IJNSA_ILi128EEENSA_ILi192EEENSA_ILi64EEEEEEaNS5_IJlSC_lEEEaSK_NS4_8TiledMMAINS4_8MMA_AtomIJNS4_4SM904GMMA27MMA_64x192x32_S32S8S8_SS_TNEEEENS4_6LayoutISD_NS5_IJSC_NSA_ILi0EEESS_EEEEENS5_IJNS4_10UnderscoreESV_SV_EEEEENS4_13SM90_TMA_LOADENS4_14ComposedLayoutINS4_7SwizzleILi2ELi4ELi3EEENS4_18smem_ptr_flag_bitsILi8EEENSR_INS5_IJNSA_ILi8EEESI_EEENS5_IJSI_SC_EEEEEEEvNS4_8identityENS4_23SM90_TMA_LOAD_MULTICASTES18_vS19_EENS_8epilogue10collective6detail29Sm90TmaWarpSpecializedAdapterINS1D_15DefaultEpilogueIaSK_SK_NS1C_6thread17LinearCombinationIaLi1EiiLNS1H_9ScaleType4KindE0ELNS_15FloatRoundStyleE2EaEENS1_15EpilogueDefaultEEEEEvvEEEEvNT_6ParamsE --------------------------
	.section	.nv.shared._ZN7cutlass13device_kernelINS_4gemm6kernel13GemmUniversalIN4cute5tupleIJiiiiEEENS1_10collective13CollectiveMmaINS1_34MainloopSm90TmaGmmaWarpSpecializedILi11ENS5_IJNS4_1CILi2EEENSA_ILi1EEESC_EEENS1_35KernelTmaWarpSpecializedCooperativeEEENS5_IJNSA_ILi128EEENSA_ILi192EEENSA_ILi64EEEEEEaNS5_IJlSC_lEEEaSK_NS4_8TiledMMAINS4_8MMA_AtomIJNS4_4SM904GMMA27MMA_64x192x32_S32S8S8_SS_TNEEEENS4_6LayoutISD_NS5_IJSC_NSA_ILi0EEESS_EEEEENS5_IJNS4_10UnderscoreESV_SV_EEEEENS4_13SM90_TMA_LOADENS4_14ComposedLayoutINS4_7SwizzleILi2ELi4ELi3EEENS4_18smem_ptr_flag_bitsILi8EEENSR_INS5_IJNSA_ILi8EEESI_EEENS5_IJSI_SC_EEEEEEEvNS4_8identityENS4_23SM90_TMA_LOAD_MULTICASTES18_vS19_EENS_8epilogue10collective6detail29Sm90TmaWarpSpecializedAdapterINS1D_15DefaultEpilogueIaSK_SK_NS1C_6thread17LinearCombinationIaLi1EiiLNS1H_9ScaleType4KindE0ELNS_15FloatRoundStyleE2EaEENS1_15EpilogueDefaultEEEEEvvEEEEvNT_6ParamsE,"aw",@nobits
	.sectionflags	@""
	.align	16
	.zero		1024


//--------------------- .nv.shared.reserved.0     --------------------------
	.section	.nv.shared.reserved.0,"aw",@nobits
	.weak		__nv_reservedSMEM_offset_0_alias
	.size		__nv_reservedSMEM_offset_0_alias, 0, 0
	.other		__nv_reservedSMEM_offset_0_alias,@"STO_CUDA_RESERVED_SHARED STV_DEFAULT"
__nv_reservedSMEM_offset_0_alias:
	.zero		0


//--------------------- .nv.global                --------------------------
	.section	.nv.global,"aw",@nobits
.nv.global:
	.type		_ZN40_INTERNAL_8a6bcc99_4_k_cu_4e8bc760_149124cute1_E,@object
	.size		_ZN40_INTERNAL_8a6bcc99_4_k_cu_4e8bc760_149124cute1_E,(_ZN40_INTERNAL_8a6bcc99_4_k_cu_4e8bc760_149124cuda3std3__45__cpo6cbeginE - _ZN40_INTERNAL_8a6bcc99_4_k_cu_4e8bc760_149124cute1_E)
_ZN40_INTERNAL_8a6bcc99_4_k_cu_4e8bc760_149124cute1_E:
	.zero		1
	.type		_ZN40_INTERNAL_8a6bcc99_4_k_cu_4e8bc760_149124cuda3std3__45__cpo6cbeginE,@object
	.size		_ZN40_INTERNAL_8a6bcc99_4_k_cu_4e8bc760_149124cuda3std3__45__cpo6cbeginE,(_ZN40_INTERNAL_8a6bcc99_4_k_cu_4e8bc760_149124cuda3std3__48in_placeE - _ZN40_INTERNAL_8a6bcc99_4_k_cu_4e8bc760_149124cuda3std3__45__cpo6cbeginE)
_ZN40_INTERNAL_8a6bcc99_4_k_cu_4e8bc760_149124cuda3std3__45__cpo6cbeginE:
	.zero		1
	.type		_ZN40_INTERNAL_8a6bcc99_4_k_cu_4e8bc760_149124cuda3std3__48in_placeE,@object
	.size		_ZN40_INTERNAL_8a6bcc99_4_k_cu_4e8bc760_149124cuda3std3__48in_placeE,(_ZN40_INTERNAL_8a6bcc99_4_k_cu_4e8bc760_149124cuda3std6ranges3__45__cpo9iter_moveE - _ZN40_INTERNAL_8a6bcc99_4_k_cu_4e8bc760_149124cuda3std3__48in_placeE)
_ZN40_INTERNAL_8a6bcc99_4_k_cu_4e8bc760_149124cuda3std3__48in_placeE:
	.zero		1
	.type		_ZN40_INTERNAL_8a6bcc99_4_k_cu_4e8bc760_149124cuda3std6ranges3__45__cpo9iter_moveE,@object
	.size		_ZN40_INTERNAL_8a6bcc99_4_k_cu_4e8bc760_149124cuda3std6ranges3__45__cpo9iter_moveE,(_ZN40_INTERNAL_8a6bcc99_4_k_cu_4e8bc760_149124cuda3std3__45__cpo5beginE - _ZN40_INTERNAL_8a6bcc99_4_k_cu_4e8bc760_149124cuda3std6ranges3__45__cpo9iter_moveE)
_ZN40_INTERNAL_8a6bcc99_4_k_cu_4e8bc760_149124cuda3std6ranges3__45__cpo9iter_moveE:
	.zero		1
	.type		_ZN40_INTERNAL_8a6bcc99_4_k_cu_4e8bc760_149124cuda3std3__45__cpo5beginE,@object
	.size		_ZN40_INTERNAL_8a6bcc99_4_k_cu_4e8bc760_149124cuda3std3__45__cpo5beginE,(_ZN40_INTERNAL_8a6bcc99_4_k_cu_4e8bc760_149124cuda3std3__442_GLOBAL__N__8a6bcc99_4_k_cu_4e8bc760_149126ignoreE - _ZN40_INTERNAL_8a6bcc99_4_k_cu_4e8bc760_149124cuda3std3__45__cpo5beginE)
_ZN40_INTERNAL_8a6bcc99_4_k_cu_4e8bc760_149124cuda3std3__45__cpo5beginE:
	.zero		1
	.type		_ZN40_INTERNAL_8a6bcc99_4_k_cu_4e8bc760_149124cuda3std3__442_GLOBAL__N__8a6bcc99_4_k_cu_4e8bc760_149126ignoreE,@object
	.size		_ZN40_INTERNAL_8a6bcc99_4_k_cu_4e8bc760_149124cuda3std3__442_GLOBAL__N__8a6bcc99_4_k_cu_4e8bc760_149126ignoreE,(_ZN40_INTERNAL_8a6bcc99_4_k_cu_4e8bc760_149124cute7productE - _ZN40_INTERNAL_8a6bcc99_4_k_cu_4e8bc760_149124cuda3std3__442_GLOBAL__N__8a6bcc99_4_k_cu_4e8bc760_149126ignoreE)
_ZN40_INTERNAL_8a6bcc99_4_k_cu_4e8bc760_149124cuda3std3__442_GLOBAL__N__8a6bcc99_4_k_cu_4e8bc760_149126ignoreE:
	.zero		1
	.type		_ZN40_INTERNAL_8a6bcc99_4_k_cu_4e8bc760_149124cute7productE,@object
	.size		_ZN40_INTERNAL_8a6bcc99_4_k_cu_4e8bc760_149124cute7productE,(_ZN40_INTERNAL_8a6bcc99_4_k_cu_4e8bc760_149124cuda3std3__45__cpo3endE - _ZN40_INTERNAL_8a6bcc99_4_k_cu_4e8bc760_149124cute7productE)
_ZN40_INTERNAL_8a6bcc99_4_k_cu_4e8bc760_149124cute7productE:
	.zero		1
	.type		_ZN40_INTERNAL_8a6bcc99_4_k_cu_4e8bc760_149124cuda3std3__45__cpo3endE,@object
	.size		_ZN40_INTERNAL_8a6bcc99_4_k_cu_4e8bc760_149124cuda3std3__45__cpo3endE,(_ZN40_INTERNAL_8a6bcc99_4_k_cu_4e8bc760_149124cuda3std3__419piecewise_constructE - _ZN40_INTERNAL_8a6bcc99_4_k_cu_4e8bc760_149124cuda3std3__45__cpo3endE)
_ZN40_INTERNAL_8a6bcc99_4_k_cu_4e8bc760_149124cuda3std3__45__cpo3endE:
	.zero		1
	.type		_ZN40_INTERNAL_8a6bcc99_4_k_cu_4e8bc760_149124cuda3std3__419piecewise_constructE,@object
	.size		_ZN40_INTERNAL_8a6bcc99_4_k_cu_4e8bc760_149124cuda3std3__419piecewise_constructE,(_ZN40_INTERNAL_8a6bcc99_4_k_cu_4e8bc760_149124cuda3std3__45__cpo4cendE - _ZN40_INTERNAL_8a6bcc99_4_k_cu_4e8bc760_149124cuda3std3__419piecewise_constructE)
_ZN40_INTERNAL_8a6bcc99_4_k_cu_4e8bc760_149124cuda3std3__419piecewise_constructE:
	.zero		1
	.type		_ZN40_INTERNAL_8a6bcc99_4_k_cu_4e8bc760_149124cuda3std3__45__cpo4cendE,@object
	.size		_ZN40_INTERNAL_8a6bcc99_4_k_cu_4e8bc760_149124cuda3std3__45__cpo4cendE,(_ZN40_INTERNAL_8a6bcc99_4_k_cu_4e8bc760_149124cuda3std6ranges3__45__cpo4swapE - _ZN40_INTERNAL_8a6bcc99_4_k_cu_4e8bc760_149124cuda3std3__45__cpo4cendE)
_ZN40_INTERNAL_8a6bcc99_4_k_cu_4e8bc760_149124cuda3std3__45__cpo4cendE:
	.zero		1
	.type		_ZN40_INTERNAL_8a6bcc99_4_k_cu_4e8bc760_149124cuda3std6ranges3__45__cpo4swapE,@object
	.size		_ZN40_INTERNAL_8a6bcc99_4_k_cu_4e8bc760_149124cuda3std6ranges3__45__cpo4swapE,(.L_8 - _ZN40_INTERNAL_8a6bcc99_4_k_cu_4e8bc760_149124cuda3std6ranges3__45__cpo4swapE)
_ZN40_INTERNAL_8a6bcc99_4_k_cu_4e8bc760_149124cuda3std6ranges3__45__cpo4swapE:
	.zero		1
.L_8:


//--------------------- .nv.constant0._ZN7cutlass13device_kernelINS_4gemm6kernel13GemmUniversalIN4cute5tupleIJiiiiEEENS1_10collective13CollectiveMmaINS1_34MainloopSm90TmaGmmaWarpSpecializedILi11ENS5_IJNS4_1CILi2EEENSA_ILi1EEESC_EEENS1_35KernelTmaWarpSpecializedCooperativeEEENS5_IJNSA_ILi128EEENSA_ILi192EEENSA_ILi64EEEEEEaNS5_IJlSC_lEEEaSK_NS4_8TiledMMAINS4_8MMA_AtomIJNS4_4SM904GMMA27MMA_64x192x32_S32S8S8_SS_TNEEEENS4_6LayoutISD_NS5_IJSC_NSA_ILi0EEESS_EEEEENS5_IJNS4_10UnderscoreESV_SV_EEEEENS4_13SM90_TMA_LOADENS4_14ComposedLayoutINS4_7SwizzleILi2ELi4ELi3EEENS4_18smem_ptr_flag_bitsILi8EEENSR_INS5_IJNSA_ILi8EEESI_EEENS5_IJSI_SC_EEEEEEEvNS4_8identityENS4_23SM90_TMA_LOAD_MULTICASTES18_vS19_EENS_8epilogue10collective6detail29Sm90TmaWarpSpecializedAdapterINS1D_15DefaultEpilogueIaSK_SK_NS1C_6thread17LinearCombinationIaLi1EiiLNS1H_9ScaleType4KindE0ELNS_15FloatRoundStyleE2EaEENS1_15EpilogueDefaultEEEEEvvEEEEvNT_6ParamsE --------------------------
	.section	.nv.constant0._ZN7cutlass13device_kernelINS_4gemm6kernel13GemmUniversalIN4cute5tupleIJiiiiEEENS1_10collective13CollectiveMmaINS1_34MainloopSm90TmaGmmaWarpSpecializedILi11ENS5_IJNS4_1CILi2EEENSA_ILi1EEESC_EEENS1_35KernelTmaWarpSpecializedCooperativeEEENS5_IJNSA_ILi128EEENSA_ILi192EEENSA_ILi64EEEEEEaNS5_IJlSC_lEEEaSK_NS4_8TiledMMAINS4_8MMA_AtomIJNS4_4SM904GMMA27MMA_64x192x32_S32S8S8_SS_TNEEEENS4_6LayoutISD_NS5_IJSC_NSA_ILi0EEESS_EEEEENS5_IJNS4_10UnderscoreESV_SV_EEEEENS4_13SM90_TMA_LOADENS4_14ComposedLayoutINS4_7SwizzleILi2ELi4ELi3EEENS4_18smem_ptr_flag_bitsILi8EEENSR_INS5_IJNSA_ILi8EEESI_EEENS5_IJSI_SC_EEEEEEEvNS4_8identityENS4_23SM90_TMA_LOAD_MULTICASTES18_vS19_EENS_8epilogue10collective6detail29Sm90TmaWarpSpecializedAdapterINS1D_15DefaultEpilogueIaSK_SK_NS1C_6thread17LinearCombinationIaLi1EiiLNS1H_9ScaleType4KindE0ELNS_15FloatRoundStyleE2EaEENS1_15EpilogueDefaultEEEEEvvEEEEvNT_6ParamsE,"a",@progbits
	.sectionflags	@""
	.align	4
.nv.constant0._ZN7cutlass13device_kernelINS_4gemm6kernel13GemmUniversalIN4cute5tupleIJiiiiEEENS1_10collective13CollectiveMmaINS1_34MainloopSm90TmaGmmaWarpSpecializedILi11ENS5_IJNS4_1CILi2EEENSA_ILi1EEESC_EEENS1_35KernelTmaWarpSpecializedCooperativeEEENS5_IJNSA_ILi128EEENSA_ILi192EEENSA_ILi64EEEEEEaNS5_IJlSC_lEEEaSK_NS4_8TiledMMAINS4_8MMA_AtomIJNS4_4SM904GMMA27MMA_64x192x32_S32S8S8_SS_TNEEEENS4_6LayoutISD_NS5_IJSC_NSA_ILi0EEESS_EEEEENS5_IJNS4_10UnderscoreESV_SV_EEEEENS4_13SM90_TMA_LOADENS4_14ComposedLayoutINS4_7SwizzleILi2ELi4ELi3EEENS4_18smem_ptr_flag_bitsILi8EEENSR_INS5_IJNSA_ILi8EEESI_EEENS5_IJSI_SC_EEEEEEEvNS4_8identityENS4_23SM90_TMA_LOAD_MULTICASTES18_vS19_EENS_8epilogue10collective6detail29Sm90TmaWarpSpecializedAdapterINS1D_15DefaultEpilogueIaSK_SK_NS1C_6thread17LinearCombinationIaLi1EiiLNS1H_9ScaleType4KindE0ELNS_15FloatRoundStyleE2EaEENS1_15EpilogueDefaultEEEEEvvEEEEvNT_6ParamsE:
	.zero		1664


//--------------------- SYMBOLS --------------------------

	.type		.nv.reservedSmem.offset0,@object
	.size		.nv.reservedSmem.offset0,0x4
	.type		__assertfail,@function
